//
// Generated by NVIDIA NVVM Compiler
//
// Compiler Build ID: CL-36424714
// Cuda compilation tools, release 13.0, V13.0.88
// Based on NVVM 20.0.0
//

.version 9.0
.target sm_100
.address_size 64

	// .globl	_Z6streamPdS_

.visible .entry _Z6streamPdS_(
	.param .u64 .ptr .align 1 _Z6streamPdS__param_0,
	.param .u64 .ptr .align 1 _Z6streamPdS__param_1
)
{
	.reg .pred 	%p<28>;
	.reg .b32 	%r<22>;
	.reg .b64 	%rd<13>;
	.reg .b64 	%fd<46>;

	ld.param.u64 	%rd6, [_Z6streamPdS__param_0];
	ld.param.u64 	%rd7, [_Z6streamPdS__param_1];
	cvta.to.global.u64 	%rd1, %rd7;
	mov.u32 	%r1, %ctaid.x;
	mov.u32 	%r12, %ctaid.y;
	mov.u32 	%r3, %nctaid.x;
	mov.u32 	%r13, %nctaid.y;
	mul.lo.s32 	%r5, %r12, 9;
	mul.lo.s32 	%r14, %r1, %r13;
	mad.lo.s32 	%r6, %r14, 9, %r5;
	add.s32 	%r15, %r6, 1;
	add.s32 	%r7, %r1, -1;
	setp.ge.u32 	%p1, %r7, %r3;
	add.s32 	%r8, %r12, -1;
	mad.lo.s32 	%r9, %r7, %r13, %r8;
	setp.ge.u32 	%p2, %r8, %r13;
	mul.lo.s32 	%r16, %r9, 9;
	mul.wide.s32 	%rd8, %r16, 8;
	add.s64 	%rd2, %rd1, %rd8;
	mul.wide.s32 	%rd9, %r15, 8;
	add.s64 	%rd3, %rd1, %rd9;
	or.pred  	%p3, %p1, %p2;
	@%p3 bra 	$L__BB0_2;
	ld.global.f64 	%fd37, [%rd2];
	bra.uni 	$L__BB0_3;
$L__BB0_2:
	ld.global.f64 	%fd28, [%rd3+56];
	mul.f64 	%fd37, %fd28, 0d3FECCCCCCCCCCCCD;
$L__BB0_3:
	setp.lt.u32 	%p4, %r7, %r3;
	cvta.to.global.u64 	%rd10, %rd6;
	mul.wide.s32 	%rd11, %r6, 8;
	add.s64 	%rd4, %rd10, %rd11;
	st.global.f64 	[%rd4], %fd37;
	setp.lt.u32 	%p5, %r12, %r13;
	and.pred  	%p6, %p4, %p5;
	@%p6 bra 	$L__BB0_5;
	ld.global.f64 	%fd29, [%rd3+48];
	mul.f64 	%fd38, %fd29, 0d3FECCCCCCCCCCCCD;
	bra.uni 	$L__BB0_6;
$L__BB0_5:
	ld.global.f64 	%fd38, [%rd2+80];
$L__BB0_6:
	setp.lt.u32 	%p7, %r7, %r3;
	st.global.f64 	[%rd4+8], %fd38;
	shl.b32 	%r17, %r12, 3;
	sub.s32 	%r18, %r5, %r17;
	add.s32 	%r10, %r18, 1;
	setp.lt.u32 	%p8, %r10, %r13;
	and.pred  	%p9, %p7, %p8;
	@%p9 bra 	$L__BB0_8;
	ld.global.f64 	%fd30, [%rd3+40];
	mul.f64 	%fd39, %fd30, 0d3FECCCCCCCCCCCCD;
	bra.uni 	$L__BB0_9;
$L__BB0_8:
	ld.global.f64 	%fd39, [%rd2+160];
$L__BB0_9:
	setp.lt.u32 	%p10, %r8, %r13;
	st.global.f64 	[%rd4+16], %fd39;
	setp.lt.u32 	%p11, %r1, %r3;
	and.pred  	%p12, %p11, %p10;
	@%p12 bra 	$L__BB0_11;
	ld.global.f64 	%fd31, [%rd3+32];
	mul.f64 	%fd40, %fd31, 0d3FECCCCCCCCCCCCD;
	bra.uni 	$L__BB0_12;
$L__BB0_11:
	ld.global.f64 	%fd40, [%rd3+-56];
$L__BB0_12:
	setp.lt.u32 	%p13, %r1, %r3;
	setp.lt.u32 	%p14, %r12, %r13;
	st.global.f64 	[%rd4+24], %fd40;
	and.pred  	%p15, %p13, %p14;
	@%p15 bra 	$L__BB0_14;
	ld.global.f64 	%fd32, [%rd3+24];
	mul.f64 	%fd41, %fd32, 0d3FECCCCCCCCCCCCD;
	bra.uni 	$L__BB0_15;
$L__BB0_14:
	ld.global.f64 	%fd41, [%rd3+24];
$L__BB0_15:
	setp.lt.u32 	%p16, %r1, %r3;
	setp.lt.u32 	%p17, %r10, %r13;
	st.global.f64 	[%rd4+32], %fd41;
	and.pred  	%p18, %p16, %p17;
	@%p18 bra 	$L__BB0_17;
	ld.global.f64 	%fd33, [%rd3+16];
	mul.f64 	%fd42, %fd33, 0d3FECCCCCCCCCCCCD;
	bra.uni 	$L__BB0_18;
$L__BB0_17:
	ld.global.f64 	%fd42, [%rd3+104];
$L__BB0_18:
	setp.lt.u32 	%p19, %r8, %r13;
	st.global.f64 	[%rd4+40], %fd42;
	add.s32 	%r11, %r1, 1;
	setp.lt.u32 	%p20, %r11, %r3;
	shl.b32 	%r19, %r13, 1;
	add.s32 	%r20, %r9, %r19;
	and.pred  	%p21, %p20, %p19;
	mul.lo.s32 	%r21, %r20, 9;
	mul.wide.s32 	%rd12, %r21, 8;
	add.s64 	%rd5, %rd1, %rd12;
	@%p21 bra 	$L__BB0_20;
	ld.global.f64 	%fd34, [%rd3+8];
	mul.f64 	%fd43, %fd34, 0d3FECCCCCCCCCCCCD;
	bra.uni 	$L__BB0_21;
$L__BB0_20:
	ld.global.f64 	%fd43, [%rd5+48];
$L__BB0_21:
	setp.lt.u32 	%p22, %r11, %r3;
	setp.lt.u32 	%p23, %r12, %r13;
	st.global.f64 	[%rd4+48], %fd43;
	and.pred  	%p24, %p22, %p23;
	@%p24 bra 	$L__BB0_23;
	ld.global.f64 	%fd35, [%rd3];
	mul.f64 	%fd44, %fd35, 0d3FECCCCCCCCCCCCD;
	bra.uni 	$L__BB0_24;
$L__BB0_23:
	ld.global.f64 	%fd44, [%rd5+128];
$L__BB0_24:
	setp.lt.u32 	%p25, %r11, %r3;
	setp.lt.u32 	%p26, %r10, %r13;
	st.global.f64 	[%rd4+56], %fd44;
	and.pred  	%p27, %p25, %p26;
	@%p27 bra 	$L__BB0_26;
	ld.global.f64 	%fd36, [%rd3+-8];
	mul.f64 	%fd45, %fd36, 0d3FECCCCCCCCCCCCD;
	bra.uni 	$L__BB0_27;
$L__BB0_26:
	ld.global.f64 	%fd45, [%rd5+208];
$L__BB0_27:
	st.global.f64 	[%rd4+64], %fd45;
	ret;

}
	// .globl	_Z7densityPdS_
.visible .entry _Z7densityPdS_(
	.param .u64 .ptr .align 1 _Z7densityPdS__param_0,
	.param .u64 .ptr .align 1 _Z7densityPdS__param_1
)
{
	.reg .b32 	%r<6>;
	.reg .b64 	%rd<10>;
	.reg .b64 	%fd<19>;

	ld.param.u64 	%rd1, [_Z7densityPdS__param_0];
	ld.param.u64 	%rd2, [_Z7densityPdS__param_1];
	cvta.to.global.u64 	%rd3, %rd2;
	cvta.to.global.u64 	%rd4, %rd1;
	mov.u32 	%r1, %ctaid.x;
	mov.u32 	%r2, %ctaid.y;
	mov.u32 	%r3, %nctaid.y;
	mad.lo.s32 	%r4, %r1, %r3, %r2;
	mul.wide.u32 	%rd5, %r4, 8;
	add.s64 	%rd6, %rd4, %rd5;
	mov.b64 	%rd7, 0;
	st.global.u64 	[%rd6], %rd7;
	mul.lo.s32 	%r5, %r4, 9;
	mul.wide.s32 	%rd8, %r5, 8;
	add.s64 	%rd9, %rd3, %rd8;
	ld.global.f64 	%fd1, [%rd9];
	add.f64 	%fd2, %fd1, 0d0000000000000000;
	st.global.f64 	[%rd6], %fd2;
	ld.global.f64 	%fd3, [%rd9+8];
	add.f64 	%fd4, %fd3, %fd2;
	st.global.f64 	[%rd6], %fd4;
	ld.global.f64 	%fd5, [%rd9+16];
	add.f64 	%fd6, %fd5, %fd4;
	st.global.f64 	[%rd6], %fd6;
	ld.global.f64 	%fd7, [%rd9+24];
	add.f64 	%fd8, %fd7, %fd6;
	st.global.f64 	[%rd6], %fd8;
	ld.global.f64 	%fd9, [%rd9+32];
	add.f64 	%fd10, %fd9, %fd8;
	st.global.f64 	[%rd6], %fd10;
	ld.global.f64 	%fd11, [%rd9+40];
	add.f64 	%fd12, %fd11, %fd10;
	st.global.f64 	[%rd6], %fd12;
	ld.global.f64 	%fd13, [%rd9+48];
	add.f64 	%fd14, %fd13, %fd12;
	st.global.f64 	[%rd6], %fd14;
	ld.global.f64 	%fd15, [%rd9+56];
	add.f64 	%fd16, %fd15, %fd14;
	st.global.f64 	[%rd6], %fd16;
	ld.global.f64 	%fd17, [%rd9+64];
	add.f64 	%fd18, %fd17, %fd16;
	st.global.f64 	[%rd6], %fd18;
	ret;

}
	// .globl	_Z8velocityPdS_S_
.visible .entry _Z8velocityPdS_S_(
	.param .u64 .ptr .align 1 _Z8velocityPdS_S__param_0,
	.param .u64 .ptr .align 1 _Z8velocityPdS_S__param_1,
	.param .u64 .ptr .align 1 _Z8velocityPdS_S__param_2
)
{
	.reg .b32 	%r<11>;
	.reg .b64 	%rd<16>;
	.reg .b64 	%fd<64>;

	ld.param.u64 	%rd1, [_Z8velocityPdS_S__param_0];
	ld.param.u64 	%rd2, [_Z8velocityPdS_S__param_1];
	ld.param.u64 	%rd3, [_Z8velocityPdS_S__param_2];
	cvta.to.global.u64 	%rd4, %rd3;
	cvta.to.global.u64 	%rd5, %rd1;
	mov.u32 	%r1, %ctaid.x;
	mov.u32 	%r2, %ctaid.y;
	mov.u32 	%r3, %nctaid.y;
	shl.b32 	%r4, %r2, 1;
	mul.lo.s32 	%r5, %r1, %r3;
	shl.b32 	%r6, %r5, 1;
	add.s32 	%r7, %r4, %r6;
	add.s32 	%r8, %r5, %r2;
	shl.b32 	%r9, %r8, 1;
	mul.wide.u32 	%rd6, %r7, 8;
	add.s64 	%rd7, %rd5, %rd6;
	mov.b64 	%rd8, 0;
	st.global.u64 	[%rd7], %rd8;
	mul.wide.s32 	%rd9, %r9, 8;
	add.s64 	%rd10, %rd5, %rd9;
	st.global.u64 	[%rd10+8], %rd8;
	mul.lo.s32 	%r10, %r8, 9;
	mul.wide.s32 	%rd11, %r10, 8;
	add.s64 	%rd12, %rd4, %rd11;
	ld.global.f64 	%fd1, [%rd12];
	ld.global.f64 	%fd2, [%rd7];
	sub.f64 	%fd3, %fd2, %fd1;
	st.global.f64 	[%rd7], %fd3;
	ld.global.f64 	%fd4, [%rd12];
	ld.global.f64 	%fd5, [%rd10+8];
	sub.f64 	%fd6, %fd5, %fd4;
	st.global.f64 	[%rd10+8], %fd6;
	ld.global.f64 	%fd7, [%rd12+8];
	ld.global.f64 	%fd8, [%rd7];
	sub.f64 	%fd9, %fd8, %fd7;
	st.global.f64 	[%rd7], %fd9;
	ld.global.f64 	%fd10, [%rd12+8];
	ld.global.f64 	%fd11, [%rd10+8];
	fma.rn.f64 	%fd12, %fd10, 0d0000000000000000, %fd11;
	st.global.f64 	[%rd10+8], %fd12;
	ld.global.f64 	%fd13, [%rd12+16];
	ld.global.f64 	%fd14, [%rd7];
	sub.f64 	%fd15, %fd14, %fd13;
	st.global.f64 	[%rd7], %fd15;
	ld.global.f64 	%fd16, [%rd12+16];
	ld.global.f64 	%fd17, [%rd10+8];
	add.f64 	%fd18, %fd17, %fd16;
	st.global.f64 	[%rd10+8], %fd18;
	ld.global.f64 	%fd19, [%rd12+24];
	ld.global.f64 	%fd20, [%rd7];
	fma.rn.f64 	%fd21, %fd19, 0d0000000000000000, %fd20;
	st.global.f64 	[%rd7], %fd21;
	ld.global.f64 	%fd22, [%rd12+24];
	ld.global.f64 	%fd23, [%rd10+8];
	sub.f64 	%fd24, %fd23, %fd22;
	st.global.f64 	[%rd10+8], %fd24;
	ld.global.f64 	%fd25, [%rd12+32];
	ld.global.f64 	%fd26, [%rd7];
	fma.rn.f64 	%fd27, %fd25, 0d0000000000000000, %fd26;
	st.global.f64 	[%rd7], %fd27;
	ld.global.f64 	%fd28, [%rd12+32];
	ld.global.f64 	%fd29, [%rd10+8];
	fma.rn.f64 	%fd30, %fd28, 0d0000000000000000, %fd29;
	st.global.f64 	[%rd10+8], %fd30;
	ld.global.f64 	%fd31, [%rd12+40];
	ld.global.f64 	%fd32, [%rd7];
	fma.rn.f64 	%fd33, %fd31, 0d0000000000000000, %fd32;
	st.global.f64 	[%rd7], %fd33;
	ld.global.f64 	%fd34, [%rd12+40];
	ld.global.f64 	%fd35, [%rd10+8];
	add.f64 	%fd36, %fd35, %fd34;
	st.global.f64 	[%rd10+8], %fd36;
	ld.global.f64 	%fd37, [%rd12+48];
	ld.global.f64 	%fd38, [%rd7];
	add.f64 	%fd39, %fd38, %fd37;
	st.global.f64 	[%rd7], %fd39;
	ld.global.f64 	%fd40, [%rd12+48];
	ld.global.f64 	%fd41, [%rd10+8];
	sub.f64 	%fd42, %fd41, %fd40;
	st.global.f64 	[%rd10+8], %fd42;
	ld.global.f64 	%fd43, [%rd12+56];
	ld.global.f64 	%fd44, [%rd7];
	add.f64 	%fd45, %fd44, %fd43;
	st.global.f64 	[%rd7], %fd45;
	ld.global.f64 	%fd46, [%rd12+56];
	ld.global.f64 	%fd47, [%rd10+8];
	fma.rn.f64 	%fd48, %fd46, 0d0000000000000000, %fd47;
	st.global.f64 	[%rd10+8], %fd48;
	ld.global.f64 	%fd49, [%rd12+64];
	ld.global.f64 	%fd50, [%rd7];
	add.f64 	%fd51, %fd50, %fd49;
	st.global.f64 	[%rd7], %fd51;
	ld.global.f64 	%fd52, [%rd12+64];
	ld.global.f64 	%fd53, [%rd10+8];
	add.f64 	%fd54, %fd53, %fd52;
	st.global.f64 	[%rd10+8], %fd54;
	cvta.to.global.u64 	%rd13, %rd2;
	mul.wide.u32 	%rd14, %r8, 8;
	add.s64 	%rd15, %rd13, %rd14;
	ld.global.f64 	%fd55, [%rd15];
	mov.f64 	%fd56, 0d3FB999999999999A;
	div.rn.f64 	%fd57, %fd56, %fd55;
	ld.global.f64 	%fd58, [%rd7];
	mul.f64 	%fd59, %fd58, %fd57;
	st.global.f64 	[%rd7], %fd59;
	ld.global.f64 	%fd60, [%rd15];
	div.rn.f64 	%fd61, %fd56, %fd60;
	ld.global.f64 	%fd62, [%rd10+8];
	mul.f64 	%fd63, %fd62, %fd61;
	st.global.f64 	[%rd10+8], %fd63;
	ret;

}
	// .globl	_Z11equilibriumPdS_S_
.visible .entry _Z11equilibriumPdS_S_(
	.param .u64 .ptr .align 1 _Z11equilibriumPdS_S__param_0,
	.param .u64 .ptr .align 1 _Z11equilibriumPdS_S__param_1,
	.param .u64 .ptr .align 1 _Z11equilibriumPdS_S__param_2
)
{
	.reg .b32 	%r<11>;
	.reg .b64 	%rd<15>;
	.reg .b64 	%fd<98>;

	ld.param.u64 	%rd1, [_Z11equilibriumPdS_S__param_0];
	ld.param.u64 	%rd2, [_Z11equilibriumPdS_S__param_1];
	ld.param.u64 	%rd3, [_Z11equilibriumPdS_S__param_2];
	cvta.to.global.u64 	%rd4, %rd1;
	cvta.to.global.u64 	%rd5, %rd2;
	cvta.to.global.u64 	%rd6, %rd3;
	mov.u32 	%r1, %ctaid.x;
	mov.u32 	%r2, %ctaid.y;
	mov.u32 	%r3, %nctaid.y;
	mul.lo.s32 	%r4, %r1, %r3;
	add.s32 	%r5, %r4, %r2;
	shl.b32 	%r6, %r2, 1;
	shl.b32 	%r7, %r4, 1;
	add.s32 	%r8, %r6, %r7;
	shl.b32 	%r9, %r5, 1;
	mul.wide.u32 	%rd7, %r8, 8;
	add.s64 	%rd8, %rd6, %rd7;
	ld.global.f64 	%fd1, [%rd8];
	mul.wide.s32 	%rd9, %r9, 8;
	add.s64 	%rd10, %rd6, %rd9;
	ld.global.f64 	%fd2, [%rd10+8];
	mul.f64 	%fd3, %fd2, %fd2;
	fma.rn.f64 	%fd4, %fd1, %fd1, %fd3;
	mul.f64 	%fd5, %fd4, 0d4062BFFFFFFFFFFF;
	mul.lo.s32 	%r10, %r5, 9;
	mul.wide.u32 	%rd11, %r5, 8;
	add.s64 	%rd12, %rd5, %rd11;
	neg.f64 	%fd6, %fd2;
	sub.f64 	%fd7, %fd6, %fd1;
	fma.rn.f64 	%fd8, %fd7, 0d403E000000000000, 0d3FF0000000000000;
	mul.f64 	%fd9, %fd7, 0d407C1FFFFFFFFFFE;
	fma.rn.f64 	%fd10, %fd7, %fd9, %fd8;
	sub.f64 	%fd11, %fd10, %fd5;
	ld.global.f64 	%fd12, [%rd12];
	mul.f64 	%fd13, %fd12, 0d3F9C71C71C71C71C;
	mul.f64 	%fd14, %fd13, %fd11;
	mul.wide.s32 	%rd13, %r10, 8;
	add.s64 	%rd14, %rd4, %rd13;
	st.global.f64 	[%rd14], %fd14;
	ld.global.f64 	%fd15, [%rd8];
	ld.global.f64 	%fd16, [%rd10+8];
	mul.f64 	%fd17, %fd16, 0d0000000000000000;
	sub.f64 	%fd18, %fd17, %fd15;
	fma.rn.f64 	%fd19, %fd18, 0d403E000000000000, 0d3FF0000000000000;
	mul.f64 	%fd20, %fd18, 0d407C1FFFFFFFFFFE;
	fma.rn.f64 	%fd21, %fd18, %fd20, %fd19;
	sub.f64 	%fd22, %fd21, %fd5;
	ld.global.f64 	%fd23, [%rd12];
	mul.f64 	%fd24, %fd23, 0d3FBC71C71C71C71C;
	mul.f64 	%fd25, %fd24, %fd22;
	st.global.f64 	[%rd14+8], %fd25;
	ld.global.f64 	%fd26, [%rd8];
	ld.global.f64 	%fd27, [%rd10+8];
	sub.f64 	%fd28, %fd27, %fd26;
	fma.rn.f64 	%fd29, %fd28, 0d403E000000000000, 0d3FF0000000000000;
	mul.f64 	%fd30, %fd28, 0d407C1FFFFFFFFFFE;
	fma.rn.f64 	%fd31, %fd28, %fd30, %fd29;
	sub.f64 	%fd32, %fd31, %fd5;
	ld.global.f64 	%fd33, [%rd12];
	mul.f64 	%fd34, %fd33, 0d3F9C71C71C71C71C;
	mul.f64 	%fd35, %fd34, %fd32;
	st.global.f64 	[%rd14+16], %fd35;
	ld.global.f64 	%fd36, [%rd8];
	mul.f64 	%fd37, %fd36, 0d0000000000000000;
	ld.global.f64 	%fd38, [%rd10+8];
	sub.f64 	%fd39, %fd37, %fd38;
	fma.rn.f64 	%fd40, %fd39, 0d403E000000000000, 0d3FF0000000000000;
	mul.f64 	%fd41, %fd39, 0d407C1FFFFFFFFFFE;
	fma.rn.f64 	%fd42, %fd39, %fd41, %fd40;
	sub.f64 	%fd43, %fd42, %fd5;
	ld.global.f64 	%fd44, [%rd12];
	mul.f64 	%fd45, %fd44, 0d3FBC71C71C71C71C;
	mul.f64 	%fd46, %fd45, %fd43;
	st.global.f64 	[%rd14+24], %fd46;
	ld.global.f64 	%fd47, [%rd8];
	ld.global.f64 	%fd48, [%rd10+8];
	mul.f64 	%fd49, %fd48, 0d0000000000000000;
	fma.rn.f64 	%fd50, %fd47, 0d0000000000000000, %fd49;
	fma.rn.f64 	%fd51, %fd50, 0d403E000000000000, 0d3FF0000000000000;
	mul.f64 	%fd52, %fd50, 0d407C1FFFFFFFFFFE;
	fma.rn.f64 	%fd53, %fd50, %fd52, %fd51;
	sub.f64 	%fd54, %fd53, %fd5;
	ld.global.f64 	%fd55, [%rd12];
	mul.f64 	%fd56, %fd55, 0d3FDC71C71C71C71C;
	mul.f64 	%fd57, %fd56, %fd54;
	st.global.f64 	[%rd14+32], %fd57;
	ld.global.f64 	%fd58, [%rd8];
	ld.global.f64 	%fd59, [%rd10+8];
	fma.rn.f64 	%fd60, %fd58, 0d0000000000000000, %fd59;
	fma.rn.f64 	%fd61, %fd60, 0d403E000000000000, 0d3FF0000000000000;
	mul.f64 	%fd62, %fd60, 0d407C1FFFFFFFFFFE;
	fma.rn.f64 	%fd63, %fd60, %fd62, %fd61;
	sub.f64 	%fd64, %fd63, %fd5;
	ld.global.f64 	%fd65, [%rd12];
	mul.f64 	%fd66, %fd65, 0d3FBC71C71C71C71C;
	mul.f64 	%fd67, %fd66, %fd64;
	st.global.f64 	[%rd14+40], %fd67;
	ld.global.f64 	%fd68, [%rd8];
	ld.global.f64 	%fd69, [%rd10+8];
	sub.f64 	%fd70, %fd68, %fd69;
	fma.rn.f64 	%fd71, %fd70, 0d403E000000000000, 0d3FF0000000000000;
	mul.f64 	%fd72, %fd70, 0d407C1FFFFFFFFFFE;
	fma.rn.f64 	%fd73, %fd70, %fd72, %fd71;
	sub.f64 	%fd74, %fd73, %fd5;
	ld.global.f64 	%fd75, [%rd12];
	mul.f64 	%fd76, %fd75, 0d3F9C71C71C71C71C;
	mul.f64 	%fd77, %fd76, %fd74;
	st.global.f64 	[%rd14+48], %fd77;
	ld.global.f64 	%fd78, [%rd8];
	ld.global.f64 	%fd79, [%rd10+8];
	fma.rn.f64 	%fd80, %fd79, 0d0000000000000000, %fd78;
	fma.rn.f64 	%fd81, %fd80, 0d403E000000000000, 0d3FF0000000000000;
	mul.f64 	%fd82, %fd80, 0d407C1FFFFFFFFFFE;
	fma.rn.f64 	%fd83, %fd80, %fd82, %fd81;
	sub.f64 	%fd84, %fd83, %fd5;
	ld.global.f64 	%fd85, [%rd12];
	mul.f64 	%fd86, %fd85, 0d3FBC71C71C71C71C;
	mul.f64 	%fd87, %fd86, %fd84;
	st.global.f64 	[%rd14+56], %fd87;
	ld.global.f64 	%fd88, [%rd8];
	ld.global.f64 	%fd89, [%rd10+8];
	add.f64 	%fd90, %fd88, %fd89;
	fma.rn.f64 	%fd91, %fd90, 0d403E000000000000, 0d3FF0000000000000;
	mul.f64 	%fd92, %fd90, 0d407C1FFFFFFFFFFE;
	fma.rn.f64 	%fd93, %fd90, %fd92, %fd91;
	sub.f64 	%fd94, %fd93, %fd5;
	ld.global.f64 	%fd95, [%rd12];
	mul.f64 	%fd96, %fd95, 0d3F9C71C71C71C71C;
	mul.f64 	%fd97, %fd96, %fd94;
	st.global.f64 	[%rd14+64], %fd97;
	ret;

}
	// .globl	_Z6updatePdS_S_
.visible .entry _Z6updatePdS_S_(
	.param .u64 .ptr .align 1 _Z6updatePdS_S__param_0,
	.param .u64 .ptr .align 1 _Z6updatePdS_S__param_1,
	.param .u64 .ptr .align 1 _Z6updatePdS_S__param_2
)
{
	.reg .b32 	%r<6>;
	.reg .b64 	%rd<11>;
	.reg .b64 	%fd<46>;

	ld.param.u64 	%rd1, [_Z6updatePdS_S__param_0];
	ld.param.u64 	%rd2, [_Z6updatePdS_S__param_1];
	ld.param.u64 	%rd3, [_Z6updatePdS_S__param_2];
	cvta.to.global.u64 	%rd4, %rd1;
	cvta.to.global.u64 	%rd5, %rd2;
	cvta.to.global.u64 	%rd6, %rd3;
	mov.u32 	%r1, %ctaid.x;
	mov.u32 	%r2, %ctaid.y;
	mov.u32 	%r3, %nctaid.y;
	mad.lo.s32 	%r4, %r3, %r1, %r2;
	mul.lo.s32 	%r5, %r4, 9;
	mul.wide.s32 	%rd7, %r5, 8;
	add.s64 	%rd8, %rd6, %rd7;
	ld.global.f64 	%fd1, [%rd8];
	add.s64 	%rd9, %rd5, %rd7;
	ld.global.f64 	%fd2, [%rd9];
	sub.f64 	%fd3, %fd1, %fd2;
	div.rn.f64 	%fd4, %fd3, 0d3FECCCCCCCCCCCCD;
	sub.f64 	%fd5, %fd1, %fd4;
	add.s64 	%rd10, %rd4, %rd7;
	st.global.f64 	[%rd10], %fd5;
	ld.global.f64 	%fd6, [%rd8+8];
	ld.global.f64 	%fd7, [%rd9+8];
	sub.f64 	%fd8, %fd6, %fd7;
	div.rn.f64 	%fd9, %fd8, 0d3FECCCCCCCCCCCCD;
	sub.f64 	%fd10, %fd6, %fd9;
	st.global.f64 	[%rd10+8], %fd10;
	ld.global.f64 	%fd11, [%rd8+16];
	ld.global.f64 	%fd12, [%rd9+16];
	sub.f64 	%fd13, %fd11, %fd12;
	div.rn.f64 	%fd14, %fd13, 0d3FECCCCCCCCCCCCD;
	sub.f64 	%fd15, %fd11, %fd14;
	st.global.f64 	[%rd10+16], %fd15;
	ld.global.f64 	%fd16, [%rd8+24];
	ld.global.f64 	%fd17, [%rd9+24];
	sub.f64 	%fd18, %fd16, %fd17;
	div.rn.f64 	%fd19, %fd18, 0d3FECCCCCCCCCCCCD;
	sub.f64 	%fd20, %fd16, %fd19;
	st.global.f64 	[%rd10+24], %fd20;
	ld.global.f64 	%fd21, [%rd8+32];
	ld.global.f64 	%fd22, [%rd9+32];
	sub.f64 	%fd23, %fd21, %fd22;
	div.rn.f64 	%fd24, %fd23, 0d3FECCCCCCCCCCCCD;
	sub.f64 	%fd25, %fd21, %fd24;
	st.global.f64 	[%rd10+32], %fd25;
	ld.global.f64 	%fd26, [%rd8+40];
	ld.global.f64 	%fd27, [%rd9+40];
	sub.f64 	%fd28, %fd26, %fd27;
	div.rn.f64 	%fd29, %fd28, 0d3FECCCCCCCCCCCCD;
	sub.f64 	%fd30, %fd26, %fd29;
	st.global.f64 	[%rd10+40], %fd30;
	ld.global.f64 	%fd31, [%rd8+48];
	ld.global.f64 	%fd32, [%rd9+48];
	sub.f64 	%fd33, %fd31, %fd32;
	div.rn.f64 	%fd34, %fd33, 0d3FECCCCCCCCCCCCD;
	sub.f64 	%fd35, %fd31, %fd34;
	st.global.f64 	[%rd10+48], %fd35;
	ld.global.f64 	%fd36, [%rd8+56];
	ld.global.f64 	%fd37, [%rd9+56];
	sub.f64 	%fd38, %fd36, %fd37;
	div.rn.f64 	%fd39, %fd38, 0d3FECCCCCCCCCCCCD;
	sub.f64 	%fd40, %fd36, %fd39;
	st.global.f64 	[%rd10+56], %fd40;
	ld.global.f64 	%fd41, [%rd8+64];
	ld.global.f64 	%fd42, [%rd9+64];
	sub.f64 	%fd43, %fd41, %fd42;
	div.rn.f64 	%fd44, %fd43, 0d3FECCCCCCCCCCCCD;
	sub.f64 	%fd45, %fd41, %fd44;
	st.global.f64 	[%rd10+64], %fd45;
	ret;

}


// ===== COMPILED SASS (sm_100) =====

	.target	sm_100

	.elftype	@"ET_EXEC"


//--------------------- .note.nv.tkinfo           --------------------------
	.section	.note.nv.tkinfo,"",@"SHT_NOTE"
	.sectionflags	@"SHF_NOTE_NV_TKINFO"
	.tkinfo
        /*0018*/ 	.word	0x00000002
        /*0030*/ 	.string	""
        /*0030*/ 	.string	"ptxas"
        /*0030*/ 	.string	"Cuda compilation tools, release 13.0, V13.0.88"
        /*0030*/ 	.string	"Build cuda_13.0.r13.0/compiler.36424714_0"
        /*0030*/ 	.string	"-arch sm_100 -m 64 "



//--------------------- .note.nv.cuinfo           --------------------------
	.section	.note.nv.cuinfo,"",@"SHT_NOTE"
	.sectionflags	@"SHF_NOTE_NV_CUINFO"
        /*0018*/ 	.short	0x0002
        /*001a*/ 	.short	0x0064
        /*001c*/ 	.short	0x0082
	.zero		2


//--------------------- .nv.info                  --------------------------
	.section	.nv.info,"",@"SHT_CUDA_INFO"
	.align	4


	//----- nvinfo : EIATTR_REGCOUNT
	.align		4
        /*0000*/ 	.byte	0x04, 0x2f
        /*0002*/ 	.short	(.L_1 - .L_0)
	.align		4
.L_0:
        /*0004*/ 	.word	index@(_Z6streamPdS_)
        /*0008*/ 	.word	0x00000018


	//----- nvinfo : EIATTR_FRAME_SIZE
	.align		4
.L_1:
        /*000c*/ 	.byte	0x04, 0x11
        /*000e*/ 	.short	(.L_3 - .L_2)
	.align		4
.L_2:
        /*0010*/ 	.word	index@(_Z6streamPdS_)
        /*0014*/ 	.word	0x00000000


	//----- nvinfo : EIATTR_REGCOUNT
	.align		4
.L_3:
        /*0018*/ 	.byte	0x04, 0x2f
        /*001a*/ 	.short	(.L_5 - .L_4)
	.align		4
.L_4:
        /*001c*/ 	.word	index@(_Z7densityPdS_)
        /*0020*/ 	.word	0x00000012


	//----- nvinfo : EIATTR_FRAME_SIZE
	.align		4
.L_5:
        /*0024*/ 	.byte	0x04, 0x11
        /*0026*/ 	.short	(.L_7 - .L_6)
	.align		4
.L_6:
        /*0028*/ 	.word	index@(_Z7densityPdS_)
        /*002c*/ 	.word	0x00000000


	//----- nvinfo : EIATTR_REGCOUNT
	.align		4
.L_7:
        /*0030*/ 	.byte	0x04, 0x2f
        /*0032*/ 	.short	(.L_9 - .L_8)
	.align		4
.L_8:
        /*0034*/ 	.word	index@(_Z8velocityPdS_S_)
        /*0038*/ 	.word	0x0000001c


	//----- nvinfo : EIATTR_FRAME_SIZE
	.align		4
.L_9:
        /*003c*/ 	.byte	0x04, 0x11
        /*003e*/ 	.short	(.L_11 - .L_10)
	.align		4
.L_10:
        /*0040*/ 	.word	index@($__internal_1_$__cuda_sm20_div_rn_f64_full)
        /*0044*/ 	.word	0x00000000


	//----- nvinfo : EIATTR_FRAME_SIZE
	.align		4
.L_11:
        /*0048*/ 	.byte	0x04, 0x11
        /*004a*/ 	.short	(.L_13 - .L_12)
	.align		4
.L_12:
        /*004c*/ 	.word	index@(_Z8velocityPdS_S_)
        /*0050*/ 	.word	0x00000000


	//----- nvinfo : EIATTR_REGCOUNT
	.align		4
.L_13:
        /*0054*/ 	.byte	0x04, 0x2f
        /*0056*/ 	.short	(.L_15 - .L_14)
	.align		4
.L_14:
        /*0058*/ 	.word	index@(_Z11equilibriumPdS_S_)
        /*005c*/ 	.word	0x0000001a


	//----- nvinfo : EIATTR_FRAME_SIZE
	.align		4
.L_15:
        /*0060*/ 	.byte	0x04, 0x11
        /*0062*/ 	.short	(.L_17 - .L_16)
	.align		4
.L_16:
        /*0064*/ 	.word	index@(_Z11equilibriumPdS_S_)
        /*0068*/ 	.word	0x00000000


	//----- nvinfo : EIATTR_REGCOUNT
	.align		4
.L_17:
        /*006c*/ 	.byte	0x04, 0x2f
        /*006e*/ 	.short	(.L_19 - .L_18)
	.align		4
.L_18:
        /*0070*/ 	.word	index@(_Z6updatePdS_S_)
        /*0074*/ 	.word	0x00000018


	//----- nvinfo : EIATTR_FRAME_SIZE
	.align		4
.L_19:
        /*0078*/ 	.byte	0x04, 0x11
        /*007a*/ 	.short	(.L_21 - .L_20)
	.align		4
.L_20:
        /*007c*/ 	.word	index@($__internal_0_$__cuda_sm20_div_rn_f64_full)
        /*0080*/ 	.word	0x00000000


	//----- nvinfo : EIATTR_FRAME_SIZE
	.align		4
.L_21:
        /*0084*/ 	.byte	0x04, 0x11
        /*0086*/ 	.short	(.L_23 - .L_22)
	.align		4
.L_22:
        /*0088*/ 	.word	index@(_Z6updatePdS_S_)
        /*008c*/ 	.word	0x00000000


	//----- nvinfo : EIATTR_MIN_STACK_SIZE
	.align		4
.L_23:
        /*0090*/ 	.byte	0x04, 0x12
        /*0092*/ 	.short	(.L_25 - .L_24)
	.align		4
.L_24:
        /*0094*/ 	.word	index@(_Z6updatePdS_S_)
        /*0098*/ 	.word	0x00000000


	//----- nvinfo : EIATTR_MIN_STACK_SIZE
	.align		4
.L_25:
        /*009c*/ 	.byte	0x04, 0x12
        /*009e*/ 	.short	(.L_27 - .L_26)
	.align		4
.L_26:
        /*00a0*/ 	.word	index@(_Z11equilibriumPdS_S_)
        /*00a4*/ 	.word	0x00000000


	//----- nvinfo : EIATTR_MIN_STACK_SIZE
	.align		4
.L_27:
        /*00a8*/ 	.byte	0x04, 0x12
        /*00aa*/ 	.short	(.L_29 - .L_28)
	.align		4
.L_28:
        /*00ac*/ 	.word	index@(_Z8velocityPdS_S_)
        /*00b0*/ 	.word	0x00000000


	//----- nvinfo : EIATTR_MIN_STACK_SIZE
	.align		4
.L_29:
        /*00b4*/ 	.byte	0x04, 0x12
        /*00b6*/ 	.short	(.L_31 - .L_30)
	.align		4
.L_30:
        /*00b8*/ 	.word	index@(_Z7densityPdS_)
        /*00bc*/ 	.word	0x00000000


	//----- nvinfo : EIATTR_MIN_STACK_SIZE
	.align		4
.L_31:
        /*00c0*/ 	.byte	0x04, 0x12
        /*00c2*/ 	.short	(.L_33 - .L_32)
	.align		4
.L_32:
        /*00c4*/ 	.word	index@(_Z6streamPdS_)
        /*00c8*/ 	.word	0x00000000
.L_33:


//--------------------- .nv.compat                --------------------------
	.section	.nv.compat,"",@"SHT_CUDA_COMPAT_INFO"
	.align	4
        /*0000*/ 	.byte	0x02, 0x09, 0x00, 0x00, 0x02, 0x02, 0x01, 0x00, 0x02, 0x05, 0x05, 0x00, 0x03, 0x07, 0x01, 0x01
        /*0010*/ 	.byte	0x02, 0x03, 0x00, 0x00, 0x02, 0x06, 0x01, 0x00, 0x04, 0x0b, 0x08, 0x00, 0x01, 0x00, 0x00, 0x00
        /*0020*/ 	.byte	0x00, 0x00, 0x00, 0x00


//--------------------- .nv.info._Z6updatePdS_S_  --------------------------
	.section	.nv.info._Z6updatePdS_S_,"",@"SHT_CUDA_INFO"
	.sectionflags	@""
	.align	4


	//----- nvinfo : EIATTR_CUDA_API_VERSION
	.align		4
        /*0000*/ 	.byte	0x04, 0x37
        /*0002*/ 	.short	(.L_35 - .L_34)
.L_34:
        /*0004*/ 	.word	0x00000082


	//----- nvinfo : EIATTR_KPARAM_INFO
	.align		4
.L_35:
        /*0008*/ 	.byte	0x04, 0x17
        /*000a*/ 	.short	(.L_37 - .L_36)
.L_36:
        /*000c*/ 	.word	0x00000000
        /*0010*/ 	.short	0x0002
        /*0012*/ 	.short	0x0010
        /*0014*/ 	.byte	0x00, 0xf5, 0x21, 0x00


	//----- nvinfo : EIATTR_KPARAM_INFO
	.align		4
.L_37:
        /*0018*/ 	.byte	0x04, 0x17
        /*001a*/ 	.short	(.L_39 - .L_38)
.L_38:
        /*001c*/ 	.word	0x00000000
        /*0020*/ 	.short	0x0001
        /*0022*/ 	.short	0x0008
        /*0024*/ 	.byte	0x00, 0xf5, 0x21, 0x00


	//----- nvinfo : EIATTR_KPARAM_INFO
	.align		4
.L_39:
        /*0028*/ 	.byte	0x04, 0x17
        /*002a*/ 	.short	(.L_41 - .L_40)
.L_40:
        /*002c*/ 	.word	0x00000000
        /*0030*/ 	.short	0x0000
        /*0032*/ 	.short	0x0000
        /*0034*/ 	.byte	0x00, 0xf5, 0x21, 0x00


	//----- nvinfo : EIATTR_SPARSE_MMA_MASK
	.align		4
.L_41:
        /*0038*/ 	.byte	0x03, 0x50
        /*003a*/ 	.short	0x0000


	//----- nvinfo : EIATTR_MAXREG_COUNT
	.align		4
        /*003c*/ 	.byte	0x03, 0x1b
        /*003e*/ 	.short	0x00ff


	//----- nvinfo : EIATTR_MERCURY_ISA_VERSION
	.align		4
        /*0040*/ 	.byte	0x03, 0x5f
        /*0042*/ 	.short	0x0101


	//----- nvinfo : EIATTR_VRC_CTA_INIT_COUNT
	.align		4
        /*0044*/ 	.byte	0x02, 0x4a
	.zero		1
	.zero		1


	//----- nvinfo : EIATTR_EXIT_INSTR_OFFSETS
	.align		4
        /*0048*/ 	.byte	0x04, 0x1c
        /*004a*/ 	.short	(.L_43 - .L_42)


	//   ....[0]....
.L_42:
        /*004c*/ 	.word	0x00001140


	//----- nvinfo : EIATTR_CRS_STACK_SIZE
	.align		4
.L_43:
        /*0050*/ 	.byte	0x04, 0x1e
        /*0052*/ 	.short	(.L_45 - .L_44)
.L_44:
        /*0054*/ 	.word	0x00000000


	//----- nvinfo : EIATTR_CBANK_PARAM_SIZE
	.align		4
.L_45:
        /*0058*/ 	.byte	0x03, 0x19
        /*005a*/ 	.short	0x0018


	//----- nvinfo : EIATTR_PARAM_CBANK
	.align		4
        /*005c*/ 	.byte	0x04, 0x0a
        /*005e*/ 	.short	(.L_47 - .L_46)
	.align		4
.L_46:
        /*0060*/ 	.word	index@(.nv.constant0._Z6updatePdS_S_)
        /*0064*/ 	.short	0x0380
        /*0066*/ 	.short	0x0018


	//----- nvinfo : EIATTR_SW_WAR
	.align		4
.L_47:
        /*0068*/ 	.byte	0x04, 0x36
        /*006a*/ 	.short	(.L_49 - .L_48)
.L_48:
        /*006c*/ 	.word	0x00000008
.L_49:


//--------------------- .nv.info._Z11equilibriumPdS_S_ --------------------------
	.section	.nv.info._Z11equilibriumPdS_S_,"",@"SHT_CUDA_INFO"
	.sectionflags	@""
	.align	4


	//----- nvinfo : EIATTR_CUDA_API_VERSION
	.align		4
        /*0000*/ 	.byte	0x04, 0x37
        /*0002*/ 	.short	(.L_51 - .L_50)
.L_50:
        /*0004*/ 	.word	0x00000082


	//----- nvinfo : EIATTR_KPARAM_INFO
	.align		4
.L_51:
        /*0008*/ 	.byte	0x04, 0x17
        /*000a*/ 	.short	(.L_53 - .L_52)
.L_52:
        /*000c*/ 	.word	0x00000000
        /*0010*/ 	.short	0x0002
        /*0012*/ 	.short	0x0010
        /*0014*/ 	.byte	0x00, 0xf5, 0x21, 0x00


	//----- nvinfo : EIATTR_KPARAM_INFO
	.align		4
.L_53:
        /*0018*/ 	.byte	0x04, 0x17
        /*001a*/ 	.short	(.L_55 - .L_54)
.L_54:
        /*001c*/ 	.word	0x00000000
        /*0020*/ 	.short	0x0001
        /*0022*/ 	.short	0x0008
        /*0024*/ 	.byte	0x00, 0xf5, 0x21, 0x00


	//----- nvinfo : EIATTR_KPARAM_INFO
	.align		4
.L_55:
        /*0028*/ 	.byte	0x04, 0x17
        /*002a*/ 	.short	(.L_57 - .L_56)
.L_56:
        /*002c*/ 	.word	0x00000000
        /*0030*/ 	.short	0x0000
        /*0032*/ 	.short	0x0000
        /*0034*/ 	.byte	0x00, 0xf5, 0x21, 0x00


	//----- nvinfo : EIATTR_SPARSE_MMA_MASK
	.align		4
.L_57:
        /*0038*/ 	.byte	0x03, 0x50
        /*003a*/ 	.short	0x0000


	//----- nvinfo : EIATTR_MAXREG_COUNT
	.align		4
        /*003c*/ 	.byte	0x03, 0x1b
        /*003e*/ 	.short	0x00ff


	//----- nvinfo : EIATTR_MERCURY_ISA_VERSION
	.align		4
        /*0040*/ 	.byte	0x03, 0x5f
        /*0042*/ 	.short	0x0101


	//----- nvinfo : EIATTR_VRC_CTA_INIT_COUNT
	.align		4
        /*0044*/ 	.byte	0x02, 0x4a
	.zero		1
	.zero		1


	//----- nvinfo : EIATTR_EXIT_INSTR_OFFSETS
	.align		4
        /*0048*/ 	.byte	0x04, 0x1c
        /*004a*/ 	.short	(.L_59 - .L_58)


	//   ....[0]....
.L_58:
        /*004c*/ 	.word	0x00000810


	//----- nvinfo : EIATTR_CBANK_PARAM_SIZE
	.align		4
.L_59:
        /*0050*/ 	.byte	0x03, 0x19
        /*0052*/ 	.short	0x0018


	//----- nvinfo : EIATTR_PARAM_CBANK
	.align		4
        /*0054*/ 	.byte	0x04, 0x0a
        /*0056*/ 	.short	(.L_61 - .L_60)
	.align		4
.L_60:
        /*0058*/ 	.word	index@(.nv.constant0._Z11equilibriumPdS_S_)
        /*005c*/ 	.short	0x0380
        /*005e*/ 	.short	0x0018


	//----- nvinfo : EIATTR_SW_WAR
	.align		4
.L_61:
        /*0060*/ 	.byte	0x04, 0x36
        /*0062*/ 	.short	(.L_63 - .L_62)
.L_62:
        /*0064*/ 	.word	0x00000008
.L_63:


//--------------------- .nv.info._Z8velocityPdS_S_ --------------------------
	.section	.nv.info._Z8velocityPdS_S_,"",@"SHT_CUDA_INFO"
	.sectionflags	@""
	.align	4


	//----- nvinfo : EIATTR_CUDA_API_VERSION
	.align		4
        /*0000*/ 	.byte	0x04, 0x37
        /*0002*/ 	.short	(.L_65 - .L_64)
.L_64:
        /*0004*/ 	.word	0x00000082


	//----- nvinfo : EIATTR_KPARAM_INFO
	.align		4
.L_65:
        /*0008*/ 	.byte	0x04, 0x17
        /*000a*/ 	.short	(.L_67 - .L_66)
.L_66:
        /*000c*/ 	.word	0x00000000
        /*0010*/ 	.short	0x0002
        /*0012*/ 	.short	0x0010
        /*0014*/ 	.byte	0x00, 0xf5, 0x21, 0x00


	//----- nvinfo : EIATTR_KPARAM_INFO
	.align		4
.L_67:
        /*0018*/ 	.byte	0x04, 0x17
        /*001a*/ 	.short	(.L_69 - .L_68)
.L_68:
        /*001c*/ 	.word	0x00000000
        /*0020*/ 	.short	0x0001
        /*0022*/ 	.short	0x0008
        /*0024*/ 	.byte	0x00, 0xf5, 0x21, 0x00


	//----- nvinfo : EIATTR_KPARAM_INFO
	.align		4
.L_69:
        /*0028*/ 	.byte	0x04, 0x17
        /*002a*/ 	.short	(.L_71 - .L_70)
.L_70:
        /*002c*/ 	.word	0x00000000
        /*0030*/ 	.short	0x0000
        /*0032*/ 	.short	0x0000
        /*0034*/ 	.byte	0x00, 0xf5, 0x21, 0x00


	//----- nvinfo : EIATTR_SPARSE_MMA_MASK
	.align		4
.L_71:
        /*0038*/ 	.byte	0x03, 0x50
        /*003a*/ 	.short	0x0000


	//----- nvinfo : EIATTR_MAXREG_COUNT
	.align		4
        /*003c*/ 	.byte	0x03, 0x1b
        /*003e*/ 	.short	0x00ff


	//----- nvinfo : EIATTR_MERCURY_ISA_VERSION
	.align		4
        /*0040*/ 	.byte	0x03, 0x5f
        /*0042*/ 	.short	0x0101


	//----- nvinfo : EIATTR_VRC_CTA_INIT_COUNT
	.align		4
        /*0044*/ 	.byte	0x02, 0x4a
	.zero		1
	.zero		1


	//----- nvinfo : EIATTR_EXIT_INSTR_OFFSETS
	.align		4
        /*0048*/ 	.byte	0x04, 0x1c
        /*004a*/ 	.short	(.L_73 - .L_72)


	//   ....[0]....
.L_72:
        /*004c*/ 	.word	0x00000890


	//----- nvinfo : EIATTR_CRS_STACK_SIZE
	.align		4
.L_73:
        /*0050*/ 	.byte	0x04, 0x1e
        /*0052*/ 	.short	(.L_75 - .L_74)
.L_74:
        /*0054*/ 	.word	0x00000000


	//----- nvinfo : EIATTR_CBANK_PARAM_SIZE
	.align		4
.L_75:
        /*0058*/ 	.byte	0x03, 0x19
        /*005a*/ 	.short	0x0018


	//----- nvinfo : EIATTR_PARAM_CBANK
	.align		4
        /*005c*/ 	.byte	0x04, 0x0a
        /*005e*/ 	.short	(.L_77 - .L_76)
	.align		4
.L_76:
        /*0060*/ 	.word	index@(.nv.constant0._Z8velocityPdS_S_)
        /*0064*/ 	.short	0x0380
        /*0066*/ 	.short	0x0018


	//----- nvinfo : EIATTR_SW_WAR
	.align		4
.L_77:
        /*0068*/ 	.byte	0x04, 0x36
        /*006a*/ 	.short	(.L_79 - .L_78)
.L_78:
        /*006c*/ 	.word	0x00000008
.L_79:


//--------------------- .nv.info._Z7densityPdS_   --------------------------
	.section	.nv.info._Z7densityPdS_,"",@"SHT_CUDA_INFO"
	.sectionflags	@""
	.align	4


	//----- nvinfo : EIATTR_CUDA_API_VERSION
	.align		4
        /*0000*/ 	.byte	0x04, 0x37
        /*0002*/ 	.short	(.L_81 - .L_80)
.L_80:
        /*0004*/ 	.word	0x00000082


	//----- nvinfo : EIATTR_KPARAM_INFO
	.align		4
.L_81:
        /*0008*/ 	.byte	0x04, 0x17
        /*000a*/ 	.short	(.L_83 - .L_82)
.L_82:
        /*000c*/ 	.word	0x00000000
        /*0010*/ 	.short	0x0001
        /*0012*/ 	.short	0x0008
        /*0014*/ 	.byte	0x00, 0xf5, 0x21, 0x00


	//----- nvinfo : EIATTR_KPARAM_INFO
	.align		4
.L_83:
        /*0018*/ 	.byte	0x04, 0x17
        /*001a*/ 	.short	(.L_85 - .L_84)
.L_84:
        /*001c*/ 	.word	0x00000000
        /*0020*/ 	.short	0x0000
        /*0022*/ 	.short	0x0000
        /*0024*/ 	.byte	0x00, 0xf5, 0x21, 0x00


	//----- nvinfo : EIATTR_SPARSE_MMA_MASK
	.align		4
.L_85:
        /*0028*/ 	.byte	0x03, 0x50
        /*002a*/ 	.short	0x0000


	//----- nvinfo : EIATTR_MAXREG_COUNT
	.align		4
        /*002c*/ 	.byte	0x03, 0x1b
        /*002e*/ 	.short	0x00ff


	//----- nvinfo : EIATTR_MERCURY_ISA_VERSION
	.align		4
        /*0030*/ 	.byte	0x03, 0x5f
        /*0032*/ 	.short	0x0101


	//----- nvinfo : EIATTR_VRC_CTA_INIT_COUNT
	.align		4
        /*0034*/ 	.byte	0x02, 0x4a
	.zero		1
	.zero		1


	//----- nvinfo : EIATTR_EXIT_INSTR_OFFSETS
	.align		4
        /*0038*/ 	.byte	0x04, 0x1c
        /*003a*/ 	.short	(.L_87 - .L_86)


	//   ....[0]....
.L_86:
        /*003c*/ 	.word	0x00000270


	//----- nvinfo : EIATTR_CBANK_PARAM_SIZE
	.align		4
.L_87:
        /*0040*/ 	.byte	0x03, 0x19
        /*0042*/ 	.short	0x0010


	//----- nvinfo : EIATTR_PARAM_CBANK
	.align		4
        /*0044*/ 	.byte	0x04, 0x0a
        /*0046*/ 	.short	(.L_89 - .L_88)
	.align		4
.L_88:
        /*0048*/ 	.word	index@(.nv.constant0._Z7densityPdS_)
        /*004c*/ 	.short	0x0380
        /*004e*/ 	.short	0x0010


	//----- nvinfo : EIATTR_SW_WAR
	.align		4
.L_89:
        /*0050*/ 	.byte	0x04, 0x36
        /*0052*/ 	.short	(.L_91 - .L_90)
.L_90:
        /*0054*/ 	.word	0x00000008
.L_91:


//--------------------- .nv.info._Z6streamPdS_    --------------------------
	.section	.nv.info._Z6streamPdS_,"",@"SHT_CUDA_INFO"
	.sectionflags	@""
	.align	4


	//----- nvinfo : EIATTR_CUDA_API_VERSION
	.align		4
        /*0000*/ 	.byte	0x04, 0x37
        /*0002*/ 	.short	(.L_93 - .L_92)
.L_92:
        /*0004*/ 	.word	0x00000082


	//----- nvinfo : EIATTR_KPARAM_INFO
	.align		4
.L_93:
        /*0008*/ 	.byte	0x04, 0x17
        /*000a*/ 	.short	(.L_95 - .L_94)
.L_94:
        /*000c*/ 	.word	0x00000000
        /*0010*/ 	.short	0x0001
        /*0012*/ 	.short	0x0008
        /*0014*/ 	.byte	0x00, 0xf5, 0x21, 0x00


	//----- nvinfo : EIATTR_KPARAM_INFO
	.align		4
.L_95:
        /*0018*/ 	.byte	0x04, 0x17
        /*001a*/ 	.short	(.L_97 - .L_96)
.L_96:
        /*001c*/ 	.word	0x00000000
        /*0020*/ 	.short	0x0000
        /*0022*/ 	.short	0x0000
        /*0024*/ 	.byte	0x00, 0xf5, 0x21, 0x00


	//----- nvinfo : EIATTR_SPARSE_MMA_MASK
	.align		4
.L_97:
        /*0028*/ 	.byte	0x03, 0x50
        /*002a*/ 	.short	0x0000


	//----- nvinfo : EIATTR_MAXREG_COUNT
	.align		4
        /*002c*/ 	.byte	0x03, 0x1b
        /*002e*/ 	.short	0x00ff


	//----- nvinfo : EIATTR_MERCURY_ISA_VERSION
	.align		4
        /*0030*/ 	.byte	0x03, 0x5f
        /*0032*/ 	.short	0x0101


	//----- nvinfo : EIATTR_VRC_CTA_INIT_COUNT
	.align		4
        /*0034*/ 	.byte	0x02, 0x4a
	.zero		1
	.zero		1


	//----- nvinfo : EIATTR_EXIT_INSTR_OFFSETS
	.align		4
        /*0038*/ 	.byte	0x04, 0x1c
        /*003a*/ 	.short	(.L_99 - .L_98)


	//   ....[0]....
.L_98:
        /*003c*/ 	.word	0x000005a0


	//----- nvinfo : EIATTR_CBANK_PARAM_SIZE
	.align		4
.L_99:
        /*0040*/ 	.byte	0x03, 0x19
        /*0042*/ 	.short	0x0010


	//----- nvinfo : EIATTR_PARAM_CBANK
	.align		4
        /*0044*/ 	.byte	0x04, 0x0a
        /*0046*/ 	.short	(.L_101 - .L_100)
	.align		4
.L_100:
        /*0048*/ 	.word	index@(.nv.constant0._Z6streamPdS_)
        /*004c*/ 	.short	0x0380
        /*004e*/ 	.short	0x0010


	//----- nvinfo : EIATTR_SW_WAR
	.align		4
.L_101:
        /*0050*/ 	.byte	0x04, 0x36
        /*0052*/ 	.short	(.L_103 - .L_102)
.L_102:
        /*0054*/ 	.word	0x00000008
.L_103:


//--------------------- .nv.callgraph             --------------------------
	.section	.nv.callgraph,"",@"SHT_CUDA_CALLGRAPH"
	.align	4
	.sectionentsize	8
	.align		4
        /*0000*/ 	.word	0x00000000
	.align		4
        /*0004*/ 	.word	0xffffffff
	.align		4
        /*0008*/ 	.word	0x00000000
	.align		4
        /*000c*/ 	.word	0xfffffffe
	.align		4
        /*0010*/ 	.word	0x00000000
	.align		4
        /*0014*/ 	.word	0xfffffffd
	.align		4
        /*0018*/ 	.word	0x00000000
	.align		4
        /*001c*/ 	.word	0xfffffffc


//--------------------- .text._Z6updatePdS_S_     --------------------------
	.section	.text._Z6updatePdS_S_,"ax",@progbits
	.align	128
        .global         _Z6updatePdS_S_
        .type           _Z6updatePdS_S_,@function
        .size           _Z6updatePdS_S_,(.L_x_26 - _Z6updatePdS_S_)
        .other          _Z6updatePdS_S_,@"STO_CUDA_ENTRY STV_DEFAULT"
_Z6updatePdS_S_:
.text._Z6updatePdS_S_:
[----:B------:R-:W-:Y:S01]  /*0000*/  LDC R1, c[0x0][0x37c] ;  /* 0x0000df00ff017b82 */ /* 0x000fe20000000800 */
[----:B------:R-:W0:Y:S07]  /*0010*/  S2R R7, SR_CTAID.Y ;  /* 0x0000000000077919 */ /* 0x000e2e0000002600 */
[----:B------:R-:W0:Y:S01]  /*0020*/  S2UR UR4, SR_CTAID.X ;  /* 0x00000000000479c3 */ /* 0x000e220000002500 */
[----:B------:R-:W1:Y:S07]  /*0030*/  LDCU.64 UR12, c[0x0][0x358] ;  /* 0x00006b00ff0c77ac */ /* 0x000e6e0008000a00 */
[----:B------:R-:W0:Y:S08]  /*0040*/  LDC R0, c[0x0][0x374] ;  /* 0x0000dd00ff007b82 */ /* 0x000e300000000800 */
[----:B------:R-:W2:Y:S08]  /*0050*/  LDC.64 R12, c[0x0][0x390] ;  /* 0x0000e400ff0c7b82 */ /* 0x000eb00000000a00 */
[----:B------:R-:W3:Y:S01]  /*0060*/  LDC.64 R10, c[0x0][0x388] ;  /* 0x0000e200ff0a7b82 */ /* 0x000ee20000000a00 */
[----:B0-----:R-:W-:-:S04]  /*0070*/  IMAD R7, R0, UR4, R7 ;  /* 0x0000000400077c24 */ /* 0x001fc8000f8e0207 */
[----:B------:R-:W-:-:S04]  /*0080*/  IMAD R7, R7, 0x9, RZ ;  /* 0x0000000907077824 */ /* 0x000fc800078e02ff */
[----:B--2---:R-:W-:-:S05]  /*0090*/  IMAD.WIDE R12, R7, 0x8, R12 ;  /* 0x00000008070c7825 */ /* 0x004fca00078e020c */
[----:B-1----:R-:W2:Y:S01]  /*00a0*/  LDG.E.64 R8, desc[UR12][R12.64] ;  /* 0x0000000c0c087981 */ /* 0x002ea2000c1e1b00 */
[----:B---3--:R-:W-:-:S05]  /*00b0*/  IMAD.WIDE R10, R7, 0x8, R10 ;  /* 0x00000008070a7825 */ /* 0x008fca00078e020a */
[----:B------:R-:W2:Y:S01]  /*00c0*/  LDG.E.64 R2, desc[UR12][R10.64] ;  /* 0x0000000c0a027981 */ /* 0x000ea2000c1e1b00 */
[----:B------:R-:W0:Y:S01]  /*00d0*/  MUFU.RCP64H R5, 0.8999996185302734375 ;  /* 0x3feccccc00057908 */ /* 0x000e220000001800 */
[----:B------:R-:W-:Y:S02]  /*00e0*/  IMAD.MOV.U32 R18, RZ, RZ, -0x33333333 ;  /* 0xcccccccdff127424 */ /* 0x000fe400078e00ff */
[----:B------:R-:W-:Y:S02]  /*00f0*/  IMAD.MOV.U32 R19, RZ, RZ, 0x3feccccc ;  /* 0x3fecccccff137424 */ /* 0x000fe400078e00ff */
[----:B------:R-:W-:-:S06]  /*0100*/  IMAD.MOV.U32 R4, RZ, RZ, 0x1 ;  /* 0x00000001ff047424 */ /* 0x000fcc00078e00ff */
[----:B0-----:R-:W-:-:S08]  /*0110*/  DFMA R14, R4, -R18, 1 ;  /* 0x3ff00000040e742b */ /* 0x001fd00000000812 */
[----:B------:R-:W-:-:S08]  /*0120*/  DFMA R14, R14, R14, R14 ;  /* 0x0000000e0e0e722b */ /* 0x000fd0000000000e */
[----:B------:R-:W-:-:S08]  /*0130*/  DFMA R14, R4, R14, R4 ;  /* 0x0000000e040e722b */ /* 0x000fd00000000004 */
[----:B------:R-:W-:-:S08]  /*0140*/  DFMA R16, R14, -R18, 1 ;  /* 0x3ff000000e10742b */ /* 0x000fd00000000812 */
[----:B------:R-:W-:Y:S01]  /*0150*/  DFMA R16, R14, R16, R14 ;  /* 0x000000100e10722b */ /* 0x000fe2000000000e */
[----:B------:R-:W-:Y:S01]  /*0160*/  UMOV UR6, 0xcccccccd ;  /* 0xcccccccd00067882 */ /* 0x000fe20000000000 */
[----:B------:R-:W-:Y:S01]  /*0170*/  UMOV UR7, 0x3feccccc ;  /* 0x3feccccc00077882 */ /* 0x000fe20000000000 */
[----:B--2---:R-:W-:-:S08]  /*0180*/  DADD R4, R8, -R2 ;  /* 0x0000000008047229 */ /* 0x004fd00000000802 */
[----:B------:R-:W-:-:S08]  /*0190*/  DMUL R2, R4, R16 ;  /* 0x0000001004027228 */ /* 0x000fd00000000000 */
[----:B------:R-:W-:-:S08]  /*01a0*/  DFMA R14, R2, -R18, R4 ;  /* 0x80000012020e722b */ /* 0x000fd00000000004 */
[----:B------:R-:W-:Y:S01]  /*01b0*/  DFMA R2, R16, R14, R2 ;  /* 0x0000000e1002722b */ /* 0x000fe20000000002 */
[----:B------:R-:W-:-:S09]  /*01c0*/  FSETP.GEU.AND P1, PT, |R5|, 6.5827683646048100446e-37, PT ;  /* 0x036000000500780b */ /* 0x000fd20003f2e200 */
[----:B------:R-:W-:-:S05]  /*01d0*/  FFMA R0, RZ, 1.8499999046325683594, R3 ;  /* 0x3fecccccff007823 */ /* 0x000fca0000000003 */
[----:B------:R-:W-:-:S13]  /*01e0*/  FSETP.GT.AND P0, PT, |R0|, 1.469367938527859385e-39, PT ;  /* 0x001000000000780b */ /* 0x000fda0003f04200 */
[----:B------:R-:W-:Y:S05]  /*01f0*/  @P0 BRA P1, `(.L_x_0) ;  /* 0x0000000000200947 */ /* 0x000fea0000800000 */
[C---:B------:R-:W-:Y:S02]  /*0200*/  R2UR UR4, R4.reuse ;  /* 0x00000000040472ca */ /* 0x040fe400000e0000 */
[C---:B------:R-:W-:Y:S02]  /*0210*/  R2UR UR5, R5.reuse ;  /* 0x00000000050572ca */ /* 0x040fe400000e0000 */
[----:B------:R-:W-:Y:S02]  /*0220*/  R2UR UR8, R4 ;  /* 0x00000000040872ca */ /* 0x000fe400000e0000 */
[----:B------:R-:W-:Y:S02]  /*0230*/  R2UR UR9, R5 ;  /* 0x00000000050972ca */ /* 0x000fe400000e0000 */
[----:B------:R-:W-:-:S13]  /*0240*/  MOV R0, 0x260 ;  /* 0x0000026000007802 */ /* 0x000fda0000000f00 */
[----:B------:R-:W-:Y:S05]  /*0250*/  CALL.REL.NOINC `($__internal_0_$__cuda_sm20_div_rn_f64_full) ;  /* 0x0000000c00bc7944 */ /* 0x000fea0003c00000 */
[----:B------:R-:W-:Y:S02]  /*0260*/  IMAD.U32 R2, RZ, RZ, UR4 ;  /* 0x00000004ff027e24 */ /* 0x000fe4000f8e00ff */
[----:B------:R-:W-:-:S07]  /*0270*/  IMAD.U32 R3, RZ, RZ, UR5 ;  /* 0x00000005ff037e24 */ /* 0x000fce000f8e00ff */
.L_x_0:
[----:B------:R-:W0:Y:S01]  /*0280*/  LDC.64 R4, c[0x0][0x380] ;  /* 0x0000e000ff047b82 */ /* 0x000e220000000a00 */
[----:B------:R-:W-:Y:S01]  /*0290*/  DADD R2, R8, -R2 ;  /* 0x0000000008027229 */ /* 0x000fe20000000802 */
[----:B0-----:R-:W-:-:S06]  /*02a0*/  IMAD.WIDE R8, R7, 0x8, R4 ;  /* 0x0000000807087825 */ /* 0x001fcc00078e0204 */
[----:B------:R0:W-:Y:S04]  /*02b0*/  STG.E.64 desc[UR12][R8.64], R2 ;  /* 0x0000000208007986 */ /* 0x0001e8000c101b0c */
[----:B------:R-:W2:Y:S04]  /*02c0*/  LDG.E.64 R18, desc[UR12][R12.64+0x8] ;  /* 0x0000080c0c127981 */ /* 0x000ea8000c1e1b00 */
[----:B------:R-:W2:Y:S01]  /*02d0*/  LDG.E.64 R4, desc[UR12][R10.64+0x8] ;  /* 0x0000080c0a047981 */ /* 0x000ea2000c1e1b00 */
[----:B------:R-:W1:Y:S01]  /*02e0*/  MUFU.RCP64H R7, 0.8999996185302734375 ;  /* 0x3feccccc00077908 */ /* 0x000e620000001800 */
[----:B------:R-:W-:-:S02]  /*02f0*/  IMAD.MOV.U32 R14, RZ, RZ, -0x33333333 ;  /* 0xcccccccdff0e7424 */ /* 0x000fc400078e00ff */
[----:B------:R-:W-:Y:S02]  /*0300*/  IMAD.MOV.U32 R15, RZ, RZ, 0x3feccccc ;  /* 0x3fecccccff0f7424 */ /* 0x000fe400078e00ff */
[----:B------:R-:W-:-:S06]  /*0310*/  IMAD.MOV.U32 R6, RZ, RZ, 0x1 ;  /* 0x00000001ff067424 */ /* 0x000fcc00078e00ff */
[----:B-1----:R-:W-:-:S08]  /*0320*/  DFMA R16, R6, -R14, 1 ;  /* 0x3ff000000610742b */ /* 0x002fd0000000080e */
[----:B------:R-:W-:-:S08]  /*0330*/  DFMA R16, R16, R16, R16 ;  /* 0x000000101010722b */ /* 0x000fd00000000010 */
[----:B------:R-:W-:-:S08]  /*0340*/  DFMA R16, R6, R16, R6 ;  /* 0x000000100610722b */ /* 0x000fd00000000006 */
[----:B------:R-:W-:-:S08]  /*0350*/  DFMA R6, R16, -R14, 1 ;  /* 0x3ff000001006742b */ /* 0x000fd0000000080e */
[----:B------:R-:W-:Y:S02]  /*0360*/  DFMA R16, R16, R6, R16 ;  /* 0x000000061010722b */ /* 0x000fe40000000010 */
[----:B--2---:R-:W-:-:S08]  /*0370*/  DADD R4, R18, -R4 ;  /* 0x0000000012047229 */ /* 0x004fd00000000804 */
[----:B0-----:R-:W-:Y:S02]  /*0380*/  DMUL R2, R16, R4 ;  /* 0x0000000410027228 */ /* 0x001fe40000000000 */
[----:B------:R-:W-:-:S06]  /*0390*/  FSETP.GEU.AND P1, PT, |R5|, 6.5827683646048100446e-37, PT ;  /* 0x036000000500780b */ /* 0x000fcc0003f2e200 */
[----:B------:R-:W-:-:S08]  /*03a0*/  DFMA R6, R2, -R14, R4 ;  /* 0x8000000e0206722b */ /* 0x000fd00000000004 */
[----:B------:R-:W-:-:S10]  /*03b0*/  DFMA R2, R16, R6, R2 ;  /* 0x000000061002722b */ /* 0x000fd40000000002 */
        /* <DEDUP_REMOVED lines=11> */
.L_x_1:
[----:B------:R-:W-:-:S07]  /*0470*/  DADD R2, R18, -R2 ;  /* 0x0000000012027229 */ /* 0x000fce0000000802 */
        /* <DEDUP_REMOVED lines=28> */
.L_x_2:
        /* <DEDUP_REMOVED lines=29> */
.L_x_3:
        /* <DEDUP_REMOVED lines=29> */
.L_x_4:
        /* <DEDUP_REMOVED lines=29> */
.L_x_5:
        /* <DEDUP_REMOVED lines=29> */
.L_x_6:
        /* <DEDUP_REMOVED lines=29> */
.L_x_7:
        /* <DEDUP_REMOVED lines=29> */
.L_x_8:
[----:B------:R-:W-:-:S07]  /*1120*/  DADD R2, R12, -R2 ;  /* 0x000000000c027229 */ /* 0x000fce0000000802 */
[----:B------:R-:W-:Y:S01]  /*1130*/  STG.E.64 desc[UR12][R8.64+0x40], R2 ;  /* 0x0000400208007986 */ /* 0x000fe2000c101b0c */
[----:B------:R-:W-:Y:S05]  /*1140*/  EXIT ;  /* 0x000000000000794d */ /* 0x000fea0003800000 */
        .weak           $__internal_0_$__cuda_sm20_div_rn_f64_full
        .type           $__internal_0_$__cuda_sm20_div_rn_f64_full,@function
        .size           $__internal_0_$__cuda_sm20_div_rn_f64_full,(.L_x_26 - $__internal_0_$__cuda_sm20_div_rn_f64_full)
$__internal_0_$__cuda_sm20_div_rn_f64_full:
[----:B------:R-:W-:Y:S01]  /*1150*/  IMAD.U32 R2, RZ, RZ, UR7 ;  /* 0x00000007ff027e24 */ /* 0x000fe2000f8e00ff */
[----:B------:R-:W-:Y:S02]  /*1160*/  ULOP3.LUT UR5, UR7, 0x800fffff, URZ, 0xc0, !UPT ;  /* 0x800fffff07057892 */ /* 0x000fe4000f8ec0ff */
[----:B------:R-:W-:Y:S01]  /*1170*/  IMAD.U32 R3, RZ, RZ, UR7 ;  /* 0x00000007ff037e24 */ /* 0x000fe2000f8e00ff */
[----:B------:R-:W-:Y:S01]  /*1180*/  ULOP3.LUT UR14, UR9, 0x7ff00000, URZ, 0xc0, !UPT ;  /* 0x7ff00000090e7892 */ /* 0x000fe2000f8ec0ff */
[----:B------:R-:W-:Y:S01]  /*1190*/  IMAD.U32 R14, RZ, RZ, UR6 ;  /* 0x00000006ff0e7e24 */ /* 0x000fe2000f8e00ff */
[----:B------:R-:W-:Y:S01]  /*11a0*/  FSETP.GEU.AND P0, PT, |R2|, 1.469367938527859385e-39, PT ;  /* 0x001000000200780b */ /* 0x000fe20003f0e200 */
[----:B------:R-:W-:Y:S01]  /*11b0*/  IMAD.U32 R2, RZ, RZ, UR6 ;  /* 0x00000006ff027e24 */ /* 0x000fe2000f8e00ff */
[----:B------:R-:W-:Y:S01]  /*11c0*/  ULOP3.LUT UR10, UR7, 0x7ff00000, URZ, 0xc0, !UPT ;  /* 0x7ff00000070a7892 */ /* 0x000fe2000f8ec0ff */
[----:B------:R-:W-:Y:S01]  /*11d0*/  IMAD.U32 R4, RZ, RZ, UR5 ;  /* 0x00000005ff047e24 */ /* 0x000fe2000f8e00ff */
[----:B------:R-:W-:Y:S01]  /*11e0*/  R2UR UR16, R14 ;  /* 0x000000000e1072ca */ /* 0x000fe200000e0000 */
[----:B------:R-:W-:Y:S01]  /*11f0*/  IMAD.MOV.U32 R14, RZ, RZ, 0x1 ;  /* 0x00000001ff0e7424 */ /* 0x000fe200078e00ff */
[----:B------:R-:W-:Y:S01]  /*1200*/  UMOV UR8, UR4 ;  /* 0x0000000400087c82 */ /* 0x000fe20008000000 */
[----:B------:R-:W-:Y:S01]  /*1210*/  UMOV UR11, UR14 ;  /* 0x0000000e000b7c82 */ /* 0x000fe20008000000 */
[----:B------:R-:W-:-:S04]  /*1220*/  LOP3.LUT R15, R4, 0x3ff00000, RZ, 0xfc, !PT ;  /* 0x3ff00000040f7812 */ /* 0x000fc800078efcff */
[----:B------:R-:W-:Y:S01]  /*1230*/  R2UR UR17, R15 ;  /* 0x000000000f1172ca */ /* 0x000fe200000e0000 */
[----:B------:R-:W-:Y:S01]  /*1240*/  VOTEU.ANY UP0, P0 ;  /* 0x0000000000ff7886 */ /* 0x000fe20000000100 */
[----:B------:R-:W-:-:S13]  /*1250*/  PLOP3.LUT P0, PT, PT, PT, UP0, 0x80, 0x8 ;  /* 0x000000000008781c */ /* 0x000fda0003f0f008 */
[----:B------:R-:W-:-:S10]  /*1260*/  @!P0 DMUL R2, R2, 8.98846567431157953865e+307 ;  /* 0x7fe0000002028828 */ /* 0x000fd40000000000 */
[----:B------:R-:W-:Y:S01]  /*1270*/  @!P0 R2UR UR19, R3 ;  /* 0x00000000031382ca */ /* 0x000fe200000e0000 */
[----:B------:R-:W-:Y:S01]  /*1280*/  IMAD.U32 R3, RZ, RZ, UR14 ;  /* 0x0000000eff037e24 */ /* 0x000fe2000f8e00ff */
[----:B------:R-:W-:Y:S01]  /*1290*/  @!P0 R2UR UR18, R2 ;  /* 0x00000000021282ca */ /* 0x000fe200000e0000 */
[----:B------:R-:W-:-:S03]  /*12a0*/  IMAD.MOV.U32 R2, RZ, RZ, 0x1ca00000 ;  /* 0x1ca00000ff027424 */ /* 0x000fc600078e00ff */
[----:B------:R-:W-:-:S04]  /*12b0*/  ISETP.GE.U32.AND P0, PT, R3, UR10, PT ;  /* 0x0000000a03007c0c */ /* 0x000fc8000bf06070 */
[----:B------:R-:W-:-:S03]  /*12c0*/  SEL R3, R2, 0x63400000, !P0 ;  /* 0x6340000002037807 */ /* 0x000fc60004000000 */
[----:B------:R-:W-:Y:S01]  /*12d0*/  @!UP0 UMOV UR17, UR19 ;  /* 0x0000001300118c82 */ /* 0x000fe20008000000 */
[----:B------:R-:W-:Y:S01]  /*12e0*/  R2UR UR4, R3 ;  /* 0x00000000030472ca */ /* 0x000fe200000e0000 */
[----:B------:R-:W0:Y:S01]  /*12f0*/  MUFU.RCP64H R15, UR17 ;  /* 0x00000011000f7d08 */ /* 0x000e220008001800 */
[----:B------:R-:W-:Y:S01]  /*1300*/  @!UP0 UMOV UR16, UR18 ;  /* 0x0000001200108c82 */ /* 0x000fe20008000000 */
[----:B------:R-:W-:Y:S02]  /*1310*/  IMAD.U32 R5, RZ, RZ, UR17 ;  /* 0x00000011ff057e24 */ /* 0x000fe4000f8e00ff */
[----:B------:R-:W-:Y:S02]  /*1320*/  IMAD.U32 R4, RZ, RZ, UR16 ;  /* 0x00000010ff047e24 */ /* 0x000fe4000f8e00ff */
[----:B------:R-:W-:Y:S02]  /*1330*/  IMAD.U32 R3, RZ, RZ, UR9 ;  /* 0x00000009ff037e24 */ /* 0x000fe4000f8e00ff */
[----:B------:R-:W-:-:S02]  /*1340*/  IMAD.U32 R16, RZ, RZ, UR16 ;  /* 0x00000010ff107e24 */ /* 0x000fc4000f8e00ff */
[----:B------:R-:W-:Y:S01]  /*1350*/  IMAD.U32 R17, RZ, RZ, UR17 ;  /* 0x00000011ff117e24 */ /* 0x000fe2000f8e00ff */
[----:B------:R-:W-:Y:S01]  /*1360*/  FSETP.GEU.AND P0, PT, |R3|, 1.469367938527859385e-39, PT ;  /* 0x001000000300780b */ /* 0x000fe20003f0e200 */
[----:B------:R-:W-:Y:S01]  /*1370*/  ULOP3.LUT UR4, UR4, 0x800fffff, UR9, 0xf8, !UPT ;  /* 0x800fffff04047892 */ /* 0x000fe2000f8ef809 */
[----:B0-----:R-:W-:-:S08]  /*1380*/  DFMA R4, R14, -R4, 1 ;  /* 0x3ff000000e04742b */ /* 0x001fd00000000804 */
[----:B------:R-:W-:-:S08]  /*1390*/  DFMA R4, R4, R4, R4 ;  /* 0x000000040404722b */ /* 0x000fd00000000004 */
[----:B------:R-:W-:Y:S01]  /*13a0*/  DFMA R4, R14, R4, R14 ;  /* 0x000000040e04722b */ /* 0x000fe2000000000e */
[----:B------:R-:W-:Y:S02]  /*13b0*/  IMAD.U32 R15, RZ, RZ, UR9 ;  /* 0x00000009ff0f7e24 */ /* 0x000fe4000f8e00ff */
[----:B------:R-:W-:Y:S02]  /*13c0*/  IMAD.U32 R14, RZ, RZ, UR8 ;  /* 0x00000008ff0e7e24 */ /* 0x000fe4000f8e00ff */
[----:B------:R-:W-:-:S03]  /*13d0*/  IMAD.U32 R15, RZ, RZ, UR4 ;  /* 0x00000004ff0f7e24 */ /* 0x000fc6000f8e00ff */
[----:B------:R-:W-:-:S08]  /*13e0*/  DFMA R16, R4, -R16, 1 ;  /* 0x3ff000000410742b */ /* 0x000fd00000000810 */
[----:B------:R-:W-:Y:S01]  /*13f0*/  DFMA R16, R4, R16, R4 ;  /* 0x000000100410722b */ /* 0x000fe20000000004 */
[----:B------:R-:W-:Y:S10]  /*1400*/  @P0 BRA `(.L_x_9) ;  /* 0x0000000000340947 */ /* 0x000ff40003800000 */
[----:B------:R-:W-:Y:S01]  /*1410*/  ULOP3.LUT UR4, UR7, 0x7ff00000, URZ, 0xc0, !UPT ;  /* 0x7ff0000007047892 */ /* 0x000fe2000f8ec0ff */
[----:B------:R-:W-:Y:S02]  /*1420*/  IMAD.U32 R3, RZ, RZ, UR14 ;  /* 0x0000000eff037e24 */ /* 0x000fe4000f8e00ff */
[----:B------:R-:W-:Y:S02]  /*1430*/  IMAD.MOV.U32 R4, RZ, RZ, 0x0 ;  /* 0x00000000ff047424 */ /* 0x000fe400078e00ff */
[----:B------:R-:W-:Y:S01]  /*1440*/  IMAD.MOV.U32 R5, RZ, RZ, 0x40000000 ;  /* 0x40000000ff057424 */ /* 0x000fe200078e00ff */
[----:B------:R-:W-:-:S04]  /*1450*/  ISETP.GE.U32.AND P0, PT, R3, UR4, PT ;  /* 0x0000000403007c0c */ /* 0x000fc8000bf06070 */
[----:B------:R-:W-:-:S04]  /*1460*/  SEL R3, R2, 0x63400000, !P0 ;  /* 0x6340000002037807 */ /* 0x000fc80004000000 */
[----:B------:R-:W-:-:S13]  /*1470*/  R2UR UR4, R3 ;  /* 0x00000000030472ca */ /* 0x000fda00000e0000 */
[----:B------:R-:W-:-:S04]  /*1480*/  ULOP3.LUT UR4, UR4, 0x80000000, UR9, 0xf8, !UPT ;  /* 0x8000000004047892 */ /* 0x000fc8000f8ef809 */
[----:B------:R-:W-:-:S03]  /*1490*/  ULOP3.LUT UR5, UR4, 0x100000, URZ, 0xfc, !UPT ;  /* 0x0010000004057892 */ /* 0x000fc6000f8efcff */
[----:B------:R-:W-:-:S06]  /*14a0*/  UMOV UR4, URZ ;  /* 0x000000ff00047c82 */ /* 0x000fcc0008000000 */
[----:B------:R-:W-:-:S10]  /*14b0*/  DFMA R14, R14, R4, -UR4 ;  /* 0x800000040e0e7e2b */ /* 0x000fd40008000004 */
[----:B------:R-:W-:-:S04]  /*14c0*/  LOP3.LUT R3, R15, 0x7ff00000, RZ, 0xc0, !PT ;  /* 0x7ff000000f037812 */ /* 0x000fc800078ec0ff */
[----:B------:R-:W-:-:S15]  /*14d0*/  R2UR UR11, R3 ;  /* 0x00000000030b72ca */ /* 0x000fde00000e0000 */
.L_x_9:
[----:B------:R-:W-:Y:S01]  /*14e0*/  @!UP0 ULOP3.LUT UR10, UR19, 0x7ff00000, URZ, 0xc0, !UPT ;  /* 0x7ff00000130a8892 */ /* 0x000fe2000f8ec0ff */
[----:B------:R-:W-:Y:S01]  /*14f0*/  DMUL R20, R16, R14 ;  /* 0x0000000e10147228 */ /* 0x000fe20000000000 */
[----:B------:R-:W-:Y:S02]  /*1500*/  UIADD3 UR4, UPT, UPT, UR11, -0x1, URZ ;  /* 0xffffffff0b047890 */ /* 0x000fe4000fffe0ff */
[----:B------:R-:W-:Y:S02]  /*1510*/  UIADD3 UR5, UPT, UPT, UR10, -0x1, URZ ;  /* 0xffffffff0a057890 */ /* 0x000fe4000fffe0ff */
[----:B------:R-:W-:-:S03]  /*1520*/  UISETP.GT.U32.AND UP0, UPT, UR4, 0x7feffffe, UPT ;  /* 0x7feffffe0400788c */ /* 0x000fc6000bf04070 */
[----:B------:R-:W-:Y:S01]  /*1530*/  DFMA R4, R20, -UR16, R14 ;  /* 0x8000001014047c2b */ /* 0x000fe2000800000e */
[----:B------:R-:W-:-:S07]  /*1540*/  UISETP.GT.U32.OR UP0, UPT, UR5, 0x7feffffe, UP0 ;  /* 0x7feffffe0500788c */ /* 0x000fce0008704470 */
[----:B------:R-:W-:Y:S02]  /*1550*/  DFMA R16, R16, R4, R20 ;  /* 0x000000041010722b */ /* 0x000fe40000000014 */
[----:B------:R-:W-:Y:S09]  /*1560*/  BRA.U UP0, `(.L_x_10) ;  /* 0x0000000100947547 */ /* 0x000ff2000b800000 */
[----:B------:R-:W-:Y:S01]  /*1570*/  ULOP3.LUT UR4, UR7, 0x7ff00000, URZ, 0xc0, !UPT ;  /* 0x7ff0000007047892 */ /* 0x000fe2000f8ec0ff */
[----:B------:R-:W-:Y:S02]  /*1580*/  IMAD.U32 R3, RZ, RZ, UR14 ;  /* 0x0000000eff037e24 */ /* 0x000fe4000f8e00ff */
[----:B------:R-:W-:-:S03]  /*1590*/  IMAD.U32 R4, RZ, RZ, UR14 ;  /* 0x0000000eff047e24 */ /* 0x000fc6000f8e00ff */
[----:B------:R-:W-:Y:S02]  /*15a0*/  IMAD.U32 R6, RZ, RZ, UR4 ;  /* 0x00000004ff067e24 */ /* 0x000fe4000f8e00ff */
[----:B------:R-:W-:Y:S01]  /*15b0*/  ISETP.GE.U32.AND P0, PT, R4, UR4, PT ;  /* 0x0000000404007c0c */ /* 0x000fe2000bf06070 */
[----:B------:R-:W-:Y:S02]  /*15c0*/  IMAD.MOV.U32 R4, RZ, RZ, RZ ;  /* 0x000000ffff047224 */ /* 0x000fe400078e00ff */
[----:B------:R-:W-:Y:S02]  /*15d0*/  VIADDMNMX R3, R3, -R6, 0xb9600000, !PT ;  /* 0xb960000003037446 */ /* 0x000fe40007800906 */
[----:B------:R-:W-:Y:S02]  /*15e0*/  SEL R2, R2, 0x63400000, !P0 ;  /* 0x6340000002027807 */ /* 0x000fe40004000000 */
[----:B------:R-:W-:-:S05]  /*15f0*/  VIMNMX R3, PT, PT, R3, 0x46a00000, PT ;  /* 0x46a0000003037848 */ /* 0x000fca0003fe0100 */
[----:B------:R-:W-:-:S04]  /*1600*/  IMAD.IADD R2, R3, 0x1, -R2 ;  /* 0x0000000103027824 */ /* 0x000fc800078e0a02 */
[----:B------:R-:W-:-:S06]  /*1610*/  VIADD R5, R2, 0x7fe00000 ;  /* 0x7fe0000002057836 */ /* 0x000fcc0000000000 */
[----:B------:R-:W-:-:S10]  /*1620*/  DMUL R20, R16, R4 ;  /* 0x0000000410147228 */ /* 0x000fd40000000000 */
[----:B------:R-:W-:Y:S02]  /*1630*/  R2UR UR5, R21 ;  /* 0x00000000150572ca */ /* 0x000fe400000e0000 */
[----:B------:R-:W-:-:S11]  /*1640*/  R2UR UR4, R20 ;  /* 0x00000000140472ca */ /* 0x000fd600000e0000 */
[----:B------:R-:W-:-:S05]  /*1650*/  IMAD.U32 R3, RZ, RZ, UR5 ;  /* 0x00000005ff037e24 */ /* 0x000fca000f8e00ff */
[----:B------:R-:W-:-:S13]  /*1660*/  FSETP.GTU.AND P0, PT, |R3|, 1.469367938527859385e-39, PT ;  /* 0x001000000300780b */ /* 0x000fda0003f0c200 */
[----:B------:R-:W-:Y:S05]  /*1670*/  @P0 BRA `(.L_x_11) ;  /* 0x0000000000b40947 */ /* 0x000fea0003800000 */
[----:B------:R-:W-:-:S10]  /*1680*/  DFMA R14, R16, -UR16, R14 ;  /* 0x80000010100e7c2b */ /* 0x000fd4000800000e */
[----:B------:R-:W-:Y:S02]  /*1690*/  R2UR UR9, R15 ;  /* 0x000000000f0972ca */ /* 0x000fe400000e0000 */
[----:B------:R-:W-:Y:S01]  /*16a0*/  R2UR UR8, R14 ;  /* 0x000000000e0872ca */ /* 0x000fe200000e0000 */
[----:B------:R-:W-:-:S10]  /*16b0*/  IMAD.MOV.U32 R14, RZ, RZ, RZ ;  /* 0x000000ffff0e7224 */ /* 0x000fd400078e00ff */
[----:B------:R-:W-:Y:S01]  /*16c0*/  FSETP.NEU.AND P0, PT, RZ, UR9, PT ;  /* 0x00000009ff007c0b */ /* 0x000fe2000bf0d000 */
[----:B------:R-:W-:-:S06]  /*16d0*/  ULOP3.LUT UR8, UR9, 0x80000000, UR7, 0x48, !UPT ;  /* 0x8000000009087892 */ /* 0x000fcc000f8e4807 */
[----:B------:R-:W-:-:S06]  /*16e0*/  LOP3.LUT R15, R5, UR8, RZ, 0xfc, !PT ;  /* 0x00000008050f7c12 */ /* 0x000fcc000f8efcff */
[----:B------:R-:W-:Y:S05]  /*16f0*/  @!P0 BRA `(.L_x_11) ;  /* 0x0000000000948947 */ /* 0x000fea0003800000 */
[----:B------:R-:W-:Y:S01]  /*1700*/  IMAD.MOV R5, RZ, RZ, -R2 ;  /* 0x000000ffff057224 */ /* 0x000fe200078e0a02 */
[----:B------:R-:W-:Y:S01]  /*1710*/  IADD3 R3, PT, PT, -R2, -0x43300000, RZ ;  /* 0xbcd0000002037810 */ /* 0x000fe20007ffe1ff */
[----:B------:R-:W-:-:S06]  /*1720*/  IMAD.MOV.U32 R4, RZ, RZ, RZ ;  /* 0x000000ffff047224 */ /* 0x000fcc00078e00ff */
[----:B------:R-:W-:Y:S02]  /*1730*/  DFMA R4, -R4, UR4, R16 ;  /* 0x0000000404047c2b */ /* 0x000fe40008000110 */
[----:B------:R-:W-:-:S08]  /*1740*/  DMUL.RP R16, R16, R14 ;  /* 0x0000000e10107228 */ /* 0x000fd00000008000 */
[----:B------:R-:W-:Y:S02]  /*1750*/  FSETP.NEU.AND P0, PT, |R5|, R3, PT ;  /* 0x000000030500720b */ /* 0x000fe40003f0d200 */
[----:B------:R-:W-:Y:S02]  /*1760*/  LOP3.LUT R2, R17, UR8, RZ, 0x3c, !PT ;  /* 0x0000000811027c12 */ /* 0x000fe4000f8e3cff */
[----:B------:R-:W-:Y:S02]  /*1770*/  FSEL R16, R16, UR4, !P0 ;  /* 0x0000000410107c08 */ /* 0x000fe4000c000000 */
[----:B------:R-:W-:Y:S02]  /*1780*/  FSEL R2, R2, UR5, !P0 ;  /* 0x0000000502027c08 */ /* 0x000fe4000c000000 */
[----:B------:R-:W-:Y:S02]  /*1790*/  R2UR UR4, R16 ;  /* 0x00000000100472ca */ /* 0x000fe400000e0000 */
[----:B------:R-:W-:Y:S01]  /*17a0*/  R2UR UR5, R2 ;  /* 0x00000000020572ca */ /* 0x000fe200000e0000 */
[----:B------:R-:W-:-:S14]  /*17b0*/  BRA `(.L_x_11) ;  /* 0x0000000000647947 */ /* 0x000fdc0003800000 */
.L_x_10:
[----:B------:R-:W-:Y:S02]  /*17c0*/  IMAD.U32 R2, RZ, RZ, UR8 ;  /* 0x00000008ff027e24 */ /* 0x000fe4000f8e00ff */
[----:B------:R-:W-:-:S06]  /*17d0*/  IMAD.U32 R3, RZ, RZ, UR9 ;  /* 0x00000009ff037e24 */ /* 0x000fcc000f8e00ff */
[----:B------:R-:W-:-:S14]  /*17e0*/  DSETP.NAN.AND P0, PT, R2, UR8, PT ;  /* 0x0000000802007e2a */ /* 0x000fdc000bf08000 */
[----:B------:R-:W-:Y:S05]  /*17f0*/  @P0 BRA `(.L_x_12) ;  /* 0x00000000004c0947 */ /* 0x000fea0003800000 */
[----:B------:R-:W-:Y:S02]  /*1800*/  IMAD.U32 R2, RZ, RZ, UR6 ;  /* 0x00000006ff027e24 */ /* 0x000fe4000f8e00ff */
[----:B------:R-:W-:-:S06]  /*1810*/  IMAD.U32 R3, RZ, RZ, UR7 ;  /* 0x00000007ff037e24 */ /* 0x000fcc000f8e00ff */
[----:B------:R-:W-:-:S14]  /*1820*/  DSETP.NAN.AND P0, PT, R2, UR6, PT ;  /* 0x0000000602007e2a */ /* 0x000fdc000bf08000 */
[----:B------:R-:W-:Y:S05]  /*1830*/  @P0 BRA `(.L_x_13) ;  /* 0x0000000000300947 */ /* 0x000fea0003800000 */
[----:B------:R-:W-:Y:S01]  /*1840*/  UISETP.NE.AND UP0, UPT, UR11, UR10, UPT ;  /* 0x0000000a0b00728c */ /* 0x000fe2000bf05270 */
[----:B------:R-:W-:Y:S01]  /*1850*/  UMOV UR4, 0x0 ;  /* 0x0000000000047882 */ /* 0x000fe20000000000 */
[----:B------:R-:W-:-:S07]  /*1860*/  UMOV UR5, 0xfff80000 ;  /* 0xfff8000000057882 */ /* 0x000fce0000000000 */
[----:B------:R-:W-:Y:S05]  /*1870*/  BRA.U !UP0, `(.L_x_11) ;  /* 0x0000000108347547 */ /* 0x000fea000b800000 */
[----:B------:R-:W-:Y:S02]  /*1880*/  UISETP.NE.AND UP0, UPT, UR11, 0x7ff00000, UPT ;  /* 0x7ff000000b00788c */ /* 0x000fe4000bf05270 */
[----:B------:R-:W-:Y:S02]  /*1890*/  ULOP3.LUT UR5, UR9, 0x80000000, UR7, 0x48, !UPT ;  /* 0x8000000009057892 */ /* 0x000fe4000f8e4807 */
[----:B------:R-:W-:-:S11]  /*18a0*/  UISETP.EQ.OR UP0, UPT, UR10, URZ, !UP0 ;  /* 0x000000ff0a00728c */ /* 0x000fd6000c702670 */
[----:B------:R-:W-:Y:S01]  /*18b0*/  @UP0 ULOP3.LUT UR8, UR5, 0x7ff00000, URZ, 0xfc, !UPT ;  /* 0x7ff0000005080892 */ /* 0x000fe2000f8efcff */
[----:B------:R-:W-:Y:S01]  /*18c0*/  @!UP0 UMOV UR4, URZ ;  /* 0x000000ff00048c82 */ /* 0x000fe20008000000 */
[----:B------:R-:W-:-:S05]  /*18d0*/  @UP0 UMOV UR4, URZ ;  /* 0x000000ff00040c82 */ /* 0x000fca0008000000 */
[----:B------:R-:W-:Y:S01]  /*18e0*/  @UP0 UMOV UR5, UR8 ;  /* 0x0000000800050c82 */ /* 0x000fe20008000000 */
[----:B------:R-:W-:Y:S05]  /*18f0*/  BRA `(.L_x_11) ;  /* 0x0000000000147947 */ /* 0x000fea0003800000 */
.L_x_13:
[----:B------:R-:W-:Y:S01]  /*1900*/  ULOP3.LUT UR5, UR7, 0x80000, URZ, 0xfc, !UPT ;  /* 0x0008000007057892 */ /* 0x000fe2000f8efcff */
[----:B------:R-:W-:Y:S01]  /*1910*/  UMOV UR4, UR6 ;  /* 0x0000000600047c82 */ /* 0x000fe20008000000 */
[----:B------:R-:W-:Y:S10]  /*1920*/  BRA `(.L_x_11) ;  /* 0x0000000000087947 */ /* 0x000ff40003800000 */
.L_x_12:
[----:B------:R-:W-:Y:S01]  /*1930*/  ULOP3.LUT UR5, UR9, 0x80000, URZ, 0xfc, !UPT ;  /* 0x0008000009057892 */ /* 0x000fe2000f8efcff */
[----:B------:R-:W-:-:S11]  /*1940*/  UMOV UR4, UR8 ;  /* 0x0000000800047c82 */ /* 0x000fd60008000000 */
.L_x_11:
[----:B------:R-:W-:Y:S02]  /*1950*/  IMAD.MOV.U32 R2, RZ, RZ, R0 ;  /* 0x000000ffff027224 */ /* 0x000fe400078e0000 */
[----:B------:R-:W-:-:S04]  /*1960*/  IMAD.MOV.U32 R3, RZ, RZ, 0x0 ;  /* 0x00000000ff037424 */ /* 0x000fc800078e00ff */
[----:B------:R-:W-:Y:S05]  /*1970*/  RET.REL.NODEC R2 `(_Z6updatePdS_S_) ;  /* 0xffffffe402a07950 */ /* 0x000fea0003c3ffff */
.L_x_14:
[----:B------:R-:W-:-:S00]  /*1980*/  BRA `(.L_x_14) ;  /* 0xfffffffc00fc7947 */ /* 0x000fc0000383ffff */
[----:B------:R-:W-:-:S00]  /*1990*/  NOP ;  /* 0x0000000000007918 */ /* 0x000fc00000000000 */
        /* <DEDUP_REMOVED lines=14> */
.L_x_26:


//--------------------- .text._Z11equilibriumPdS_S_ --------------------------
	.section	.text._Z11equilibriumPdS_S_,"ax",@progbits
	.align	128
        .global         _Z11equilibriumPdS_S_
        .type           _Z11equilibriumPdS_S_,@function
        .size           _Z11equilibriumPdS_S_,(.L_x_29 - _Z11equilibriumPdS_S_)
        .other          _Z11equilibriumPdS_S_,@"STO_CUDA_ENTRY STV_DEFAULT"
_Z11equilibriumPdS_S_:
.text._Z11equilibriumPdS_S_:
[----:B------:R-:W-:Y:S01]  /*0000*/  LDC R1, c[0x0][0x37c] ;  /* 0x0000df00ff017b82 */ /* 0x000fe20000000800 */
[----:B------:R-:W0:Y:S07]  /*0010*/  S2R R0, SR_CTAID.Y ;  /* 0x0000000000007919 */ /* 0x000e2e0000002600 */
[----:B------:R-:W0:Y:S01]  /*0020*/  S2UR UR6, SR_CTAID.X ;  /* 0x00000000000679c3 */ /* 0x000e220000002500 */
[----:B------:R-:W1:Y:S07]  /*0030*/  LDCU.64 UR4, c[0x0][0x358] ;  /* 0x00006b00ff0477ac */ /* 0x000e6e0008000a00 */
[----:B------:R-:W0:Y:S08]  /*0040*/  LDC R3, c[0x0][0x374] ;  /* 0x0000dd00ff037b82 */ /* 0x000e300000000800 */
[----:B------:R-:W2:Y:S01]  /*0050*/  LDC.64 R6, c[0x0][0x390] ;  /* 0x0000e400ff067b82 */ /* 0x000ea20000000a00 */
[----:B0-----:R-:W-:-:S05]  /*0060*/  IMAD R0, R3, UR6, R0 ;  /* 0x0000000603007c24 */ /* 0x001fca000f8e0200 */
[----:B------:R-:W-:-:S05]  /*0070*/  SHF.L.U32 R3, R0, 0x1, RZ ;  /* 0x0000000100037819 */ /* 0x000fca00000006ff */
[----:B--2---:R-:W-:-:S04]  /*0080*/  IMAD.WIDE.U32 R8, R3, 0x8, R6 ;  /* 0x0000000803087825 */ /* 0x004fc800078e0006 */
[----:B------:R-:W-:Y:S01]  /*0090*/  IMAD.WIDE R6, R3, 0x8, R6 ;  /* 0x0000000803067825 */ /* 0x000fe200078e0206 */
[----:B-1----:R-:W2:Y:S01]  /*00a0*/  LDG.E.64 R14, desc[UR4][R8.64] ;  /* 0x00000004080e7981 */ /* 0x002ea2000c1e1b00 */
[----:B------:R-:W0:Y:S03]  /*00b0*/  LDC.64 R2, c[0x0][0x388] ;  /* 0x0000e200ff027b82 */ /* 0x000e260000000a00 */
[----:B------:R-:W2:Y:S01]  /*00c0*/  LDG.E.64 R12, desc[UR4][R6.64+0x8] ;  /* 0x00000804060c7981 */ /* 0x000ea2000c1e1b00 */
[----:B0-----:R-:W-:-:S05]  /*00d0*/  IMAD.WIDE.U32 R2, R0, 0x8, R2 ;  /* 0x0000000800027825 */ /* 0x001fca00078e0002 */
[----:B------:R-:W3:Y:S01]  /*00e0*/  LDG.E.64 R10, desc[UR4][R2.64] ;  /* 0x00000004020a7981 */ /* 0x000ee2000c1e1b00 */
[----:B------:R-:W-:Y:S01]  /*00f0*/  HFMA2 R5, -RZ, RZ, 2.12109375, 0 ;  /* 0x403e0000ff057431 */ /* 0x000fe200000001ff */
[----:B------:R-:W-:Y:S01]  /*0100*/  MOV R4, 0x0 ;  /* 0x0000000000047802 */ /* 0x000fe20000000f00 */
[----:B------:R-:W-:Y:S01]  /*0110*/  UMOV UR6, 0xfffffffe ;  /* 0xfffffffe00067882 */ /* 0x000fe20000000000 */
[----:B------:R-:W-:Y:S01]  /*0120*/  UMOV UR7, 0x407c1fff ;  /* 0x407c1fff00077882 */ /* 0x000fe20000000000 */
[----:B------:R-:W-:Y:S01]  /*0130*/  UMOV UR10, 0x1c71c71c ;  /* 0x1c71c71c000a7882 */ /* 0x000fe20000000000 */
[----:B------:R-:W-:Y:S01]  /*0140*/  UMOV UR11, 0x3f9c71c7 ;  /* 0x3f9c71c7000b7882 */ /* 0x000fe20000000000 */
[----:B------:R-:W-:Y:S01]  /*0150*/  UMOV UR8, 0xffffffff ;  /* 0xffffffff00087882 */ /* 0x000fe20000000000 */
[----:B------:R-:W-:Y:S01]  /*0160*/  UMOV UR9, 0x4062bfff ;  /* 0x4062bfff00097882 */ /* 0x000fe20000000000 */
[----:B--2---:R-:W-:Y:S02]  /*0170*/  DADD R18, -R14, -R12 ;  /* 0x000000000e127229 */ /* 0x004fe4000000090c */
[----:B------:R-:W-:Y:S01]  /*0180*/  DMUL R16, R12, R12 ;  /* 0x0000000c0c107228 */ /* 0x000fe20000000000 */
[----:B------:R-:W0:Y:S05]  /*0190*/  LDC.64 R12, c[0x0][0x380] ;  /* 0x0000e000ff0c7b82 */ /* 0x000e2a0000000a00 */
[----:B------:R-:W-:-:S02]  /*01a0*/  DMUL R22, R18, UR6 ;  /* 0x0000000612167c28 */ /* 0x000fc40008000000 */
[----:B------:R-:W-:Y:S02]  /*01b0*/  DFMA R20, R18, R4, 1 ;  /* 0x3ff000001214742b */ /* 0x000fe40000000004 */
[----:B------:R-:W-:-:S06]  /*01c0*/  DFMA R14, R14, R14, R16 ;  /* 0x0000000e0e0e722b */ /* 0x000fcc0000000010 */
[----:B------:R-:W-:Y:S01]  /*01d0*/  DFMA R20, R18, R22, R20 ;  /* 0x000000161214722b */ /* 0x000fe20000000014 */
[----:B------:R-:W-:Y:S01]  /*01e0*/  LEA R17, R0, R0, 0x3 ;  /* 0x0000000000117211 */ /* 0x000fe200078e18ff */
[----:B---3--:R-:W-:-:S06]  /*01f0*/  DMUL R10, R10, UR10 ;  /* 0x0000000a0a0a7c28 */ /* 0x008fcc0008000000 */
[----:B------:R-:W-:Y:S01]  /*0200*/  DFMA R20, R14, -UR8, R20 ;  /* 0x800000080e147c2b */ /* 0x000fe20008000014 */
[----:B0-----:R-:W-:-:S07]  /*0210*/  IMAD.WIDE R12, R17, 0x8, R12 ;  /* 0x00000008110c7825 */ /* 0x001fce00078e020c */
[----:B------:R-:W-:-:S07]  /*0220*/  DMUL R10, R20, R10 ;  /* 0x0000000a140a7228 */ /* 0x000fce0000000000 */
[----:B------:R0:W-:Y:S04]  /*0230*/  STG.E.64 desc[UR4][R12.64], R10 ;  /* 0x0000000a0c007986 */ /* 0x0001e8000c101b04 */
[----:B------:R-:W2:Y:S04]  /*0240*/  LDG.E.64 R16, desc[UR4][R8.64] ;  /* 0x0000000408107981 */ /* 0x000ea8000c1e1b00 */
[----:B------:R-:W2:Y:S04]  /*0250*/  LDG.E.64 R18, desc[UR4][R6.64+0x8] ;  /* 0x0000080406127981 */ /* 0x000ea8000c1e1b00 */
[----:B------:R-:W3:Y:S01]  /*0260*/  LDG.E.64 R22, desc[UR4][R2.64] ;  /* 0x0000000402167981 */ /* 0x000ee2000c1e1b00 */
[----:B------:R-:W-:Y:S01]  /*0270*/  UMOV UR12, 0x1c71c71c ;  /* 0x1c71c71c000c7882 */ /* 0x000fe20000000000 */
[----:B------:R-:W-:Y:S01]  /*0280*/  UMOV UR13, 0x3fbc71c7 ;  /* 0x3fbc71c7000d7882 */ /* 0x000fe20000000000 */
[----:B--2---:R-:W-:-:S08]  /*0290*/  DFMA R16, RZ, R18, -R16 ;  /* 0x00000012ff10722b */ /* 0x004fd00000000810 */
[C---:B------:R-:W-:Y:S02]  /*02a0*/  DFMA R18, R16.reuse, R4, 1 ;  /* 0x3ff000001012742b */ /* 0x040fe40000000004 */
[----:B------:R-:W-:-:S08]  /*02b0*/  DMUL R20, R16, UR6 ;  /* 0x0000000610147c28 */ /* 0x000fd00008000000 */
[----:B------:R-:W-:Y:S02]  /*02c0*/  DFMA R18, R16, R20, R18 ;  /* 0x000000141012722b */ /* 0x000fe40000000012 */
[----:B---3--:R-:W-:-:S06]  /*02d0*/  DMUL R22, R22, UR12 ;  /* 0x0000000c16167c28 */ /* 0x008fcc0008000000 */
[----:B------:R-:W-:-:S08]  /*02e0*/  DFMA R18, R14, -UR8, R18 ;  /* 0x800000080e127c2b */ /* 0x000fd00008000012 */
[----:B------:R-:W-:-:S07]  /*02f0*/  DMUL R18, R18, R22 ;  /* 0x0000001612127228 */ /* 0x000fce0000000000 */
[----:B------:R1:W-:Y:S04]  /*0300*/  STG.E.64 desc[UR4][R12.64+0x8], R18 ;  /* 0x000008120c007986 */ /* 0x0003e8000c101b04 */
[----:B0-----:R-:W2:Y:S04]  /*0310*/  LDG.E.64 R10, desc[UR4][R8.64] ;  /* 0x00000004080a7981 */ /* 0x001ea8000c1e1b00 */
[----:B------:R-:W2:Y:S04]  /*0320*/  LDG.E.64 R16, desc[UR4][R6.64+0x8] ;  /* 0x0000080406107981 */ /* 0x000ea8000c1e1b00 */
[----:B------:R-:W3:Y:S01]  /*0330*/  LDG.E.64 R22, desc[UR4][R2.64] ;  /* 0x0000000402167981 */ /* 0x000ee2000c1e1b00 */
[----:B--2---:R-:W-:-:S08]  /*0340*/  DADD R10, -R10, R16 ;  /* 0x000000000a0a7229 */ /* 0x004fd00000000110 */
[C---:B------:R-:W-:Y:S02]  /*0350*/  DFMA R16, R10.reuse, R4, 1 ;  /* 0x3ff000000a10742b */ /* 0x040fe40000000004 */
[----:B------:R-:W-:-:S08]  /*0360*/  DMUL R20, R10, UR6 ;  /* 0x000000060a147c28 */ /* 0x000fd00008000000 */
[----:B------:R-:W-:Y:S02]  /*0370*/  DFMA R16, R10, R20, R16 ;  /* 0x000000140a10722b */ /* 0x000fe40000000010 */
[----:B---3--:R-:W-:-:S06]  /*0380*/  DMUL R22, R22, UR10 ;  /* 0x0000000a16167c28 */ /* 0x008fcc0008000000 */
[----:B------:R-:W-:-:S08]  /*0390*/  DFMA R16, R14, -UR8, R16 ;  /* 0x800000080e107c2b */ /* 0x000fd00008000010 */
[----:B------:R-:W-:-:S07]  /*03a0*/  DMUL R16, R16, R22 ;  /* 0x0000001610107228 */ /* 0x000fce0000000000 */
[----:B------:R0:W-:Y:S04]  /*03b0*/  STG.E.64 desc[UR4][R12.64+0x10], R16 ;  /* 0x000010100c007986 */ /* 0x0001e8000c101b04 */
[----:B------:R-:W2:Y:S04]  /*03c0*/  LDG.E.64 R10, desc[UR4][R8.64] ;  /* 0x00000004080a7981 */ /* 0x000ea8000c1e1b00 */
[----:B-1----:R-:W2:Y:S04]  /*03d0*/  LDG.E.64 R18, desc[UR4][R6.64+0x8] ;  /* 0x0000080406127981 */ /* 0x002ea8000c1e1b00 */
[----:B------:R-:W3:Y:S01]  /*03e0*/  LDG.E.64 R22, desc[UR4][R2.64] ;  /* 0x0000000402167981 */ /* 0x000ee2000c1e1b00 */
        /* <DEDUP_REMOVED lines=9> */
[----:B------:R-:W3:Y:S04]  /*0480*/  LDG.E.64 R10, desc[UR4][R8.64] ;  /* 0x00000004080a7981 */ /* 0x000ee8000c1e1b00 */
[----:B------:R-:W4:Y:S01]  /*0490*/  LDG.E.64 R22, desc[UR4][R2.64] ;  /* 0x0000000402167981 */ /* 0x000f22000c1e1b00 */
[----:B------:R-:W-:Y:S01]  /*04a0*/  UMOV UR14, 0x1c71c71c ;  /* 0x1c71c71c000e7882 */ /* 0x000fe20000000000 */
[----:B------:R-:W-:Y:S01]  /*04b0*/  UMOV UR15, 0x3fdc71c7 ;  /* 0x3fdc71c7000f7882 */ /* 0x000fe20000000000 */
[----:B--2---:R-:W-:-:S08]  /*04c0*/  DMUL R16, RZ, R16 ;  /* 0x00000010ff107228 */ /* 0x004fd00000000000 */
[----:B---3--:R-:W-:-:S08]  /*04d0*/  DFMA R10, RZ, R10, R16 ;  /* 0x0000000aff0a722b */ /* 0x008fd00000000010 */
[C---:B------:R-:W-:Y:S02]  /*04e0*/  DFMA R16, R10.reuse, R4, 1 ;  /* 0x3ff000000a10742b */ /* 0x040fe40000000004 */
[----:B------:R-:W-:-:S08]  /*04f0*/  DMUL R20, R10, UR6 ;  /* 0x000000060a147c28 */ /* 0x000fd00008000000 */
[----:B------:R-:W-:Y:S02]  /*0500*/  DFMA R16, R10, R20, R16 ;  /* 0x000000140a10722b */ /* 0x000fe40000000010 */
[----:B----4-:R-:W-:-:S06]  /*0510*/  DMUL R22, R22, UR14 ;  /* 0x0000000e16167c28 */ /* 0x010fcc0008000000 */
[----:B------:R-:W-:-:S08]  /*0520*/  DFMA R16, R14, -UR8, R16 ;  /* 0x800000080e107c2b */ /* 0x000fd00008000010 */
[----:B------:R-:W-:-:S07]  /*0530*/  DMUL R16, R16, R22 ;  /* 0x0000001610107228 */ /* 0x000fce0000000000 */
[----:B------:R0:W-:Y:S04]  /*0540*/  STG.E.64 desc[UR4][R12.64+0x20], R16 ;  /* 0x000020100c007986 */ /* 0x0001e8000c101b04 */
[----:B------:R-:W2:Y:S04]  /*0550*/  LDG.E.64 R10, desc[UR4][R8.64] ;  /* 0x00000004080a7981 */ /* 0x000ea8000c1e1b00 */
[----:B-1----:R-:W2:Y:S04]  /*0560*/  LDG.E.64 R18, desc[UR4][R6.64+0x8] ;  /* 0x0000080406127981 */ /* 0x002ea8000c1e1b00 */
[----:B------:R-:W3:Y:S01]  /*0570*/  LDG.E.64 R22, desc[UR4][R2.64] ;  /* 0x0000000402167981 */ /* 0x000ee2000c1e1b00 */
[----:B--2---:R-:W-:-:S08]  /*0580*/  DFMA R10, RZ, R10, R18 ;  /* 0x0000000aff0a722b */ /* 0x004fd00000000012 */
        /* <DEDUP_REMOVED lines=8> */
[----:B0-----:R-:W2:Y:S04]  /*0610*/  LDG.E.64 R16, desc[UR4][R6.64+0x8] ;  /* 0x0000080406107981 */ /* 0x001ea8000c1e1b00 */
[----:B------:R-:W3:Y:S01]  /*0620*/  LDG.E.64 R22, desc[UR4][R2.64] ;  /* 0x0000000402167981 */ /* 0x000ee2000c1e1b00 */
[----:B--2---:R-:W-:-:S08]  /*0630*/  DADD R10, R10, -R16 ;  /* 0x000000000a0a7229 */ /* 0x004fd00000000810 */
        /* <DEDUP_REMOVED lines=17> */
[----:B------:R-:W-:Y:S04]  /*0750*/  STG.E.64 desc[UR4][R12.64+0x38], R18 ;  /* 0x000038120c007986 */ /* 0x000fe8000c101b04 */
[----:B------:R-:W2:Y:S04]  /*0760*/  LDG.E.64 R8, desc[UR4][R8.64] ;  /* 0x0000000408087981 */ /* 0x000ea8000c1e1b00 */
[----:B------:R-:W2:Y:S04]  /*0770*/  LDG.E.64 R6, desc[UR4][R6.64+0x8] ;  /* 0x0000080406067981 */ /* 0x000ea8000c1e1b00 */
[----:B------:R-:W3:Y:S01]  /*0780*/  LDG.E.64 R2, desc[UR4][R2.64] ;  /* 0x0000000402027981 */ /* 0x000ee2000c1e1b00 */
[----:B--2---:R-:W-:-:S08]  /*0790*/  DADD R10, R8, R6 ;  /* 0x00000000080a7229 */ /* 0x004fd00000000006 */
[C---:B------:R-:W-:Y:S02]  /*07a0*/  DFMA R4, R10.reuse, R4, 1 ;  /* 0x3ff000000a04742b */ /* 0x040fe40000000004 */
[----:B0-----:R-:W-:-:S08]  /*07b0*/  DMUL R16, R10, UR6 ;  /* 0x000000060a107c28 */ /* 0x001fd00008000000 */
[----:B------:R-:W-:Y:S02]  /*07c0*/  DFMA R4, R10, R16, R4 ;  /* 0x000000100a04722b */ /* 0x000fe40000000004 */
[----:B---3--:R-:W-:-:S06]  /*07d0*/  DMUL R10, R2, UR10 ;  /* 0x0000000a020a7c28 */ /* 0x008fcc0008000000 */
[----:B------:R-:W-:-:S08]  /*07e0*/  DFMA R4, R14, -UR8, R4 ;  /* 0x800000080e047c2b */ /* 0x000fd00008000004 */
[----:B------:R-:W-:-:S07]  /*07f0*/  DMUL R4, R4, R10 ;  /* 0x0000000a04047228 */ /* 0x000fce0000000000 */
[----:B------:R-:W-:Y:S01]  /*0800*/  STG.E.64 desc[UR4][R12.64+0x40], R4 ;  /* 0x000040040c007986 */ /* 0x000fe2000c101b04 */
[----:B------:R-:W-:Y:S05]  /*0810*/  EXIT ;  /* 0x000000000000794d */ /* 0x000fea0003800000 */
.L_x_15:
        /* <DEDUP_REMOVED lines=14> */
.L_x_29:


//--------------------- .text._Z8velocityPdS_S_   --------------------------
	.section	.text._Z8velocityPdS_S_,"ax",@progbits
	.align	128
        .global         _Z8velocityPdS_S_
        .type           _Z8velocityPdS_S_,@function
        .size           _Z8velocityPdS_S_,(.L_x_27 - _Z8velocityPdS_S_)
        .other          _Z8velocityPdS_S_,@"STO_CUDA_ENTRY STV_DEFAULT"
_Z8velocityPdS_S_:
.text._Z8velocityPdS_S_:
        /* <DEDUP_REMOVED lines=8> */
[C---:B------:R-:W-:Y:S02]  /*0080*/  IMAD.SHL.U32 R5, R6.reuse, 0x2, RZ ;  /* 0x0000000206057824 */ /* 0x040fe400078e00ff */
[----:B------:R-:W-:Y:S02]  /*0090*/  IMAD R7, R6, 0x9, RZ ;  /* 0x0000000906077824 */ /* 0x000fe400078e02ff */
[----:B--2---:R-:W-:-:S04]  /*00a0*/  IMAD.WIDE.U32 R10, R5, 0x8, R8 ;  /* 0x00000008050a7825 */ /* 0x004fc800078e0008 */
[----:B------:R-:W-:Y:S01]  /*00b0*/  IMAD.WIDE R8, R5, 0x8, R8 ;  /* 0x0000000805087825 */ /* 0x000fe200078e0208 */
[----:B-1----:R-:W-:Y:S03]  /*00c0*/  STG.E.64 desc[UR4][R10.64], RZ ;  /* 0x000000ff0a007986 */ /* 0x002fe6000c101b04 */
[----:B---3--:R-:W-:Y:S01]  /*00d0*/  IMAD.WIDE R2, R7, 0x8, R2 ;  /* 0x0000000807027825 */ /* 0x008fe200078e0202 */
[----:B------:R-:W-:Y:S04]  /*00e0*/  STG.E.64 desc[UR4][R8.64+0x8], RZ ;  /* 0x000008ff08007986 */ /* 0x000fe8000c101b04 */
[----:B------:R-:W2:Y:S04]  /*00f0*/  LDG.E.64 R12, desc[UR4][R10.64] ;  /* 0x000000040a0c7981 */ /* 0x000ea8000c1e1b00 */
[----:B------:R-:W2:Y:S02]  /*0100*/  LDG.E.64 R4, desc[UR4][R2.64] ;  /* 0x0000000402047981 */ /* 0x000ea4000c1e1b00 */
[----:B--2---:R-:W-:-:S07]  /*0110*/  DADD R4, -R4, R12 ;  /* 0x0000000004047229 */ /* 0x004fce000000010c */
[----:B------:R0:W-:Y:S04]  /*0120*/  STG.E.64 desc[UR4][R10.64], R4 ;  /* 0x000000040a007986 */ /* 0x0001e8000c101b04 */
        /* <DEDUP_REMOVED lines=8> */
[----:B------:R-:W3:Y:S04]  /*01b0*/  LDG.E.64 R16, desc[UR4][R2.64+0x8] ;  /* 0x0000080402107981 */ /* 0x000ee8000c1e1b00 */
[----:B------:R-:W3:Y:S02]  /*01c0*/  LDG.E.64 R18, desc[UR4][R8.64+0x8] ;  /* 0x0000080408127981 */ /* 0x000ee4000c1e1b00 */
[----:B---3--:R-:W-:-:S07]  /*01d0*/  DFMA R16, RZ, R16, R18 ;  /* 0x00000010ff10722b */ /* 0x008fce0000000012 */
[----:B------:R3:W-:Y:S04]  /*01e0*/  STG.E.64 desc[UR4][R8.64+0x8], R16 ;  /* 0x0000081008007986 */ /* 0x0007e8000c101b04 */
[----:B0-----:R-:W4:Y:S04]  /*01f0*/  LDG.E.64 R4, desc[UR4][R2.64+0x10] ;  /* 0x0000100402047981 */ /* 0x001f28000c1e1b00 */
[----:B------:R-:W4:Y:S02]  /*0200*/  LDG.E.64 R18, desc[UR4][R10.64] ;  /* 0x000000040a127981 */ /* 0x000f24000c1e1b00 */
[----:B----4-:R-:W-:-:S07]  /*0210*/  DADD R4, -R4, R18 ;  /* 0x0000000004047229 */ /* 0x010fce0000000112 */
[----:B------:R0:W-:Y:S04]  /*0220*/  STG.E.64 desc[UR4][R10.64], R4 ;  /* 0x000000040a007986 */ /* 0x0001e8000c101b04 */
[----:B-1----:R-:W4:Y:S04]  /*0230*/  LDG.E.64 R12, desc[UR4][R2.64+0x10] ;  /* 0x00001004020c7981 */ /* 0x002f28000c1e1b00 */
[----:B------:R-:W4:Y:S02]  /*0240*/  LDG.E.64 R18, desc[UR4][R8.64+0x8] ;  /* 0x0000080408127981 */ /* 0x000f24000c1e1b00 */
[----:B----4-:R-:W-:-:S07]  /*0250*/  DADD R12, R12, R18 ;  /* 0x000000000c0c7229 */ /* 0x010fce0000000012 */
[----:B------:R1:W-:Y:S04]  /*0260*/  STG.E.64 desc[UR4][R8.64+0x8], R12 ;  /* 0x0000080c08007986 */ /* 0x0003e8000c101b04 */
[----:B--2---:R-:W2:Y:S04]  /*0270*/  LDG.E.64 R14, desc[UR4][R2.64+0x18] ;  /* 0x00001804020e7981 */ /* 0x004ea8000c1e1b00 */
[----:B------:R-:W2:Y:S02]  /*0280*/  LDG.E.64 R18, desc[UR4][R10.64] ;  /* 0x000000040a127981 */ /* 0x000ea4000c1e1b00 */
[----:B--2---:R-:W-:-:S07]  /*0290*/  DFMA R14, RZ, R14, R18 ;  /* 0x0000000eff0e722b */ /* 0x004fce0000000012 */
[----:B------:R2:W-:Y:S04]  /*02a0*/  STG.E.64 desc[UR4][R10.64], R14 ;  /* 0x0000000e0a007986 */ /* 0x0005e8000c101b04 */
[----:B---3--:R-:W3:Y:S04]  /*02b0*/  LDG.E.64 R16, desc[UR4][R2.64+0x18] ;  /* 0x0000180402107981 */ /* 0x008ee8000c1e1b00 */
[----:B------:R-:W3:Y:S02]  /*02c0*/  LDG.E.64 R18, desc[UR4][R8.64+0x8] ;  /* 0x0000080408127981 */ /* 0x000ee4000c1e1b00 */
[----:B---3--:R-:W-:-:S07]  /*02d0*/  DADD R16, -R16, R18 ;  /* 0x0000000010107229 */ /* 0x008fce0000000112 */
[----:B------:R3:W-:Y:S04]  /*02e0*/  STG.E.64 desc[UR4][R8.64+0x8], R16 ;  /* 0x0000081008007986 */ /* 0x0007e8000c101b04 */
[----:B0-----:R-:W4:Y:S04]  /*02f0*/  LDG.E.64 R4, desc[UR4][R2.64+0x20] ;  /* 0x0000200402047981 */ /* 0x001f28000c1e1b00 */
[----:B------:R-:W4:Y:S02]  /*0300*/  LDG.E.64 R18, desc[UR4][R10.64] ;  /* 0x000000040a127981 */ /* 0x000f24000c1e1b00 */
[----:B----4-:R-:W-:-:S07]  /*0310*/  DFMA R4, RZ, R4, R18 ;  /* 0x00000004ff04722b */ /* 0x010fce0000000012 */
[----:B------:R0:W-:Y:S04]  /*0320*/  STG.E.64 desc[UR4][R10.64], R4 ;  /* 0x000000040a007986 */ /* 0x0001e8000c101b04 */
[----:B-1----:R-:W4:Y:S04]  /*0330*/  LDG.E.64 R12, desc[UR4][R2.64+0x20] ;  /* 0x00002004020c7981 */ /* 0x002f28000c1e1b00 */
[----:B------:R-:W4:Y:S02]  /*0340*/  LDG.E.64 R18, desc[UR4][R8.64+0x8] ;  /* 0x0000080408127981 */ /* 0x000f24000c1e1b00 */
[----:B----4-:R-:W-:-:S07]  /*0350*/  DFMA R12, RZ, R12, R18 ;  /* 0x0000000cff0c722b */ /* 0x010fce0000000012 */
[----:B------:R1:W-:Y:S04]  /*0360*/  STG.E.64 desc[UR4][R8.64+0x8], R12 ;  /* 0x0000080c08007986 */ /* 0x0003e8000c101b04 */
[----:B--2---:R-:W2:Y:S04]  /*0370*/  LDG.E.64 R14, desc[UR4][R2.64+0x28] ;  /* 0x00002804020e7981 */ /* 0x004ea8000c1e1b00 */
[----:B------:R-:W2:Y:S02]  /*0380*/  LDG.E.64 R18, desc[UR4][R10.64] ;  /* 0x000000040a127981 */ /* 0x000ea4000c1e1b00 */
[----:B--2---:R-:W-:-:S07]  /*0390*/  DFMA R14, RZ, R14, R18 ;  /* 0x0000000eff0e722b */ /* 0x004fce0000000012 */
[----:B------:R2:W-:Y:S04]  /*03a0*/  STG.E.64 desc[UR4][R10.64], R14 ;  /* 0x0000000e0a007986 */ /* 0x0005e8000c101b04 */
[----:B---3--:R-:W3:Y:S04]  /*03b0*/  LDG.E.64 R16, desc[UR4][R2.64+0x28] ;  /* 0x0000280402107981 */ /* 0x008ee8000c1e1b00 */
[----:B------:R-:W3:Y:S02]  /*03c0*/  LDG.E.64 R18, desc[UR4][R8.64+0x8] ;  /* 0x0000080408127981 */ /* 0x000ee4000c1e1b00 */
[----:B---3--:R-:W-:-:S07]  /*03d0*/  DADD R16, R16, R18 ;  /* 0x0000000010107229 */ /* 0x008fce0000000012 */
[----:B------:R3:W-:Y:S04]  /*03e0*/  STG.E.64 desc[UR4][R8.64+0x8], R16 ;  /* 0x0000081008007986 */ /* 0x0007e8000c101b04 */
[----:B0-----:R-:W4:Y:S04]  /*03f0*/  LDG.E.64 R4, desc[UR4][R2.64+0x30] ;  /* 0x0000300402047981 */ /* 0x001f28000c1e1b00 */
[----:B------:R-:W4:Y:S02]  /*0400*/  LDG.E.64 R18, desc[UR4][R10.64] ;  /* 0x000000040a127981 */ /* 0x000f24000c1e1b00 */
[----:B----4-:R-:W-:-:S07]  /*0410*/  DADD R4, R4, R18 ;  /* 0x0000000004047229 */ /* 0x010fce0000000012 */
[----:B------:R-:W-:Y:S04]  /*0420*/  STG.E.64 desc[UR4][R10.64], R4 ;  /* 0x000000040a007986 */ /* 0x000fe8000c101b04 */
[----:B-1----:R-:W4:Y:S04]  /*0430*/  LDG.E.64 R12, desc[UR4][R2.64+0x30] ;  /* 0x00003004020c7981 */ /* 0x002f28000c1e1b00 */
[----:B------:R-:W4:Y:S02]  /*0440*/  LDG.E.64 R18, desc[UR4][R8.64+0x8] ;  /* 0x0000080408127981 */ /* 0x000f24000c1e1b00 */
[----:B----4-:R-:W-:-:S07]  /*0450*/  DADD R12, -R12, R18 ;  /* 0x000000000c0c7229 */ /* 0x010fce0000000112 */
[----:B------:R-:W-:Y:S04]  /*0460*/  STG.E.64 desc[UR4][R8.64+0x8], R12 ;  /* 0x0000080c08007986 */ /* 0x000fe8000c101b04 */
[----:B--2---:R-:W2:Y:S04]  /*0470*/  LDG.E.64 R14, desc[UR4][R2.64+0x38] ;  /* 0x00003804020e7981 */ /* 0x004ea8000c1e1b00 */
[----:B------:R-:W2:Y:S02]  /*0480*/  LDG.E.64 R18, desc[UR4][R10.64] ;  /* 0x000000040a127981 */ /* 0x000ea4000c1e1b00 */
[----:B--2---:R-:W-:-:S07]  /*0490*/  DADD R14, R14, R18 ;  /* 0x000000000e0e7229 */ /* 0x004fce0000000012 */
[----:B------:R0:W-:Y:S04]  /*04a0*/  STG.E.64 desc[UR4][R10.64], R14 ;  /* 0x0000000e0a007986 */ /* 0x0001e8000c101b04 */
[----:B---3--:R-:W2:Y:S04]  /*04b0*/  LDG.E.64 R16, desc[UR4][R2.64+0x38] ;  /* 0x0000380402107981 */ /* 0x008ea8000c1e1b00 */
[----:B------:R-:W2:Y:S01]  /*04c0*/  LDG.E.64 R18, desc[UR4][R8.64+0x8] ;  /* 0x0000080408127981 */ /* 0x000ea2000c1e1b00 */
[----:B0-----:R-:W0:Y:S01]  /*04d0*/  LDC.64 R14, c[0x0][0x388] ;  /* 0x0000e200ff0e7b82 */ /* 0x001e220000000a00 */
[----:B--2---:R-:W-:-:S07]  /*04e0*/  DFMA R16, RZ, R16, R18 ;  /* 0x00000010ff10722b */ /* 0x004fce0000000012 */
[----:B------:R1:W-:Y:S04]  /*04f0*/  STG.E.64 desc[UR4][R8.64+0x8], R16 ;  /* 0x0000081008007986 */ /* 0x0003e8000c101b04 */
[----:B------:R-:W2:Y:S04]  /*0500*/  LDG.E.64 R4, desc[UR4][R2.64+0x40] ;  /* 0x0000400402047981 */ /* 0x000ea8000c1e1b00 */
[----:B------:R-:W2:Y:S02]  /*0510*/  LDG.E.64 R18, desc[UR4][R10.64] ;  /* 0x000000040a127981 */ /* 0x000ea4000c1e1b00 */
[----:B--2---:R-:W-:-:S07]  /*0520*/  DADD R18, R4, R18 ;  /* 0x0000000004127229 */ /* 0x004fce0000000012 */
[----:B------:R-:W-:Y:S04]  /*0530*/  STG.E.64 desc[UR4][R10.64], R18 ;  /* 0x000000120a007986 */ /* 0x000fe8000c101b04 */
[----:B------:R-:W2:Y:S04]  /*0540*/  LDG.E.64 R4, desc[UR4][R2.64+0x40] ;  /* 0x0000400402047981 */ /* 0x000ea8000c1e1b00 */
[----:B------:R-:W2:Y:S01]  /*0550*/  LDG.E.64 R12, desc[UR4][R8.64+0x8] ;  /* 0x00000804080c7981 */ /* 0x000ea2000c1e1b00 */
[----:B0-----:R-:W-:Y:S01]  /*0560*/  IMAD.WIDE.U32 R6, R6, 0x8, R14 ;  /* 0x0000000806067825 */ /* 0x001fe200078e000e */
[----:B--2---:R-:W-:-:S07]  /*0570*/  DADD R12, R4, R12 ;  /* 0x00000000040c7229 */ /* 0x004fce000000000c */
[----:B------:R0:W-:Y:S04]  /*0580*/  STG.E.64 desc[UR4][R8.64+0x8], R12 ;  /* 0x0000080c08007986 */ /* 0x0001e8000c101b04 */
[----:B------:R-:W2:Y:S01]  /*0590*/  LDG.E.64 R4, desc[UR4][R6.64] ;  /* 0x0000000406047981 */ /* 0x000ea2000c1e1b00 */
[----:B------:R-:W-:Y:S01]  /*05a0*/  IMAD.MOV.U32 R14, RZ, RZ, 0x1 ;  /* 0x00000001ff0e7424 */ /* 0x000fe200078e00ff */
[----:B------:R-:W-:Y:S01]  /*05b0*/  UMOV UR6, 0x9999999a ;  /* 0x9999999a00067882 */ /* 0x000fe20000000000 */
[----:B------:R-:W-:Y:S01]  /*05c0*/  UMOV UR7, 0x3fb99999 ;  /* 0x3fb9999900077882 */ /* 0x000fe20000000000 */
[----:B--2---:R-:W1:Y:S03]  /*05d0*/  MUFU.RCP64H R15, R5 ;  /* 0x00000005000f7308 */ /* 0x004e660000001800 */
[----:B-1----:R-:W-:-:S08]  /*05e0*/  DFMA R16, -R4, R14, 1 ;  /* 0x3ff000000410742b */ /* 0x002fd0000000010e */
[----:B------:R-:W-:-:S08]  /*05f0*/  DFMA R16, R16, R16, R16 ;  /* 0x000000101010722b */ /* 0x000fd00000000010 */
[----:B------:R-:W-:-:S08]  /*0600*/  DFMA R16, R14, R16, R14 ;  /* 0x000000100e10722b */ /* 0x000fd0000000000e */
[----:B------:R-:W-:-:S08]  /*0610*/  DFMA R2, -R4, R16, 1 ;  /* 0x3ff000000402742b */ /* 0x000fd00000000110 */
[----:B------:R-:W-:Y:S01]  /*0620*/  DFMA R2, R16, R2, R16 ;  /* 0x000000021002722b */ /* 0x000fe20000000010 */
[----:B------:R-:W-:Y:S02]  /*0630*/  IMAD.MOV.U32 R16, RZ, RZ, -0x66666666 ;  /* 0x9999999aff107424 */ /* 0x000fe400078e00ff */
[----:B------:R-:W-:-:S05]  /*0640*/  IMAD.MOV.U32 R17, RZ, RZ, 0x3fb99999 ;  /* 0x3fb99999ff117424 */ /* 0x000fca00078e00ff */
[----:B------:R-:W-:-:S08]  /*0650*/  DMUL R14, R2, UR6 ;  /* 0x00000006020e7c28 */ /* 0x000fd00008000000 */
[----:B0-----:R-:W-:-:S08]  /*0660*/  DFMA R12, -R4, R14, UR6 ;  /* 0x00000006040c7e2b */ /* 0x001fd0000800010e */
[----:B------:R-:W-:-:S10]  /*0670*/  DFMA R2, R2, R12, R14 ;  /* 0x0000000c0202722b */ /* 0x000fd4000000000e */
[----:B------:R-:W-:-:S05]  /*0680*/  FFMA R0, RZ, R5, R3 ;  /* 0x00000005ff007223 */ /* 0x000fca0000000003 */
[----:B------:R-:W-:-:S13]  /*0690*/  FSETP.GT.AND P0, PT, |R0|, 1.469367938527859385e-39, PT ;  /* 0x001000000000780b */ /* 0x000fda0003f04200 */
[----:B------:R-:W-:Y:S05]  /*06a0*/  @P0 BRA `(.L_x_16) ;  /* 0x0000000000100947 */ /* 0x000fea0003800000 */
[----:B------:R-:W-:Y:S01]  /*06b0*/  IMAD.MOV.U32 R14, RZ, RZ, R4 ;  /* 0x000000ffff0e7224 */ /* 0x000fe200078e0004 */
[----:B------:R-:W-:Y:S01]  /*06c0*/  MOV R4, 0x6f0 ;  /* 0x000006f000047802 */ /* 0x000fe20000000f00 */
[----:B------:R-:W-:-:S07]  /*06d0*/  IMAD.MOV.U32 R15, RZ, RZ, R5 ;  /* 0x000000ffff0f7224 */ /* 0x000fce00078e0005 */
[----:B------:R-:W-:Y:S05]  /*06e0*/  CALL.REL.NOINC `($__internal_1_$__cuda_sm20_div_rn_f64_full) ;  /* 0x00000000006c7944 */ /* 0x000fea0003c00000 */
.L_x_16:
[----:B------:R-:W2:Y:S02]  /*06f0*/  LDG.E.64 R4, desc[UR4][R10.64] ;  /* 0x000000040a047981 */ /* 0x000ea4000c1e1b00 */
[----:B--2---:R-:W-:-:S07]  /*0700*/  DMUL R4, R4, R2 ;  /* 0x0000000204047228 */ /* 0x004fce0000000000 */
        /* <DEDUP_REMOVED lines=10> */
[----:B------:R-:W-:-:S08]  /*07b0*/  DFMA R2, R12, R2, R12 ;  /* 0x000000020c02722b */ /* 0x000fd0000000000c */
        /* <DEDUP_REMOVED lines=10> */
.L_x_17:
[----:B------:R-:W2:Y:S02]  /*0860*/  LDG.E.64 R4, desc[UR4][R8.64+0x8] ;  /* 0x0000080408047981 */ /* 0x000ea4000c1e1b00 */
[----:B--2---:R-:W-:-:S07]  /*0870*/  DMUL R4, R4, R2 ;  /* 0x0000000204047228 */ /* 0x004fce0000000000 */
[----:B------:R-:W-:Y:S01]  /*0880*/  STG.E.64 desc[UR4][R8.64+0x8], R4 ;  /* 0x0000080408007986 */ /* 0x000fe2000c101b04 */
[----:B------:R-:W-:Y:S05]  /*0890*/  EXIT ;  /* 0x000000000000794d */ /* 0x000fea0003800000 */
        .weak           $__internal_1_$__cuda_sm20_div_rn_f64_full
        .type           $__internal_1_$__cuda_sm20_div_rn_f64_full,@function
        .size           $__internal_1_$__cuda_sm20_div_rn_f64_full,(.L_x_27 - $__internal_1_$__cuda_sm20_div_rn_f64_full)
$__internal_1_$__cuda_sm20_div_rn_f64_full:
[C---:B------:R-:W-:Y:S01]  /*08a0*/  FSETP.GEU.AND P0, PT, |R15|.reuse, 1.469367938527859385e-39, PT ;  /* 0x001000000f00780b */ /* 0x040fe20003f0e200 */
[----:B------:R-:W-:Y:S01]  /*08b0*/  IMAD.MOV.U32 R22, RZ, RZ, 0x1 ;  /* 0x00000001ff167424 */ /* 0x000fe200078e00ff */
[----:B------:R-:W-:Y:S01]  /*08c0*/  LOP3.LUT R12, R15, 0x800fffff, RZ, 0xc0, !PT ;  /* 0x800fffff0f0c7812 */ /* 0x000fe200078ec0ff */
[----:B------:R-:W-:Y:S02]  /*08d0*/  IMAD.MOV.U32 R0, RZ, RZ, 0x1ca00000 ;  /* 0x1ca00000ff007424 */ /* 0x000fe400078e00ff */
[----:B------:R-:W-:Y:S01]  /*08e0*/  IMAD.MOV.U32 R18, RZ, RZ, R16 ;  /* 0x000000ffff127224 */ /* 0x000fe200078e0010 */
[----:B------:R-:W-:Y:S01]  /*08f0*/  LOP3.LUT R13, R12, 0x3ff00000, RZ, 0xfc, !PT ;  /* 0x3ff000000c0d7812 */ /* 0x000fe200078efcff */
[----:B------:R-:W-:-:S06]  /*0900*/  IMAD.MOV.U32 R12, RZ, RZ, R14 ;  /* 0x000000ffff0c7224 */ /* 0x000fcc00078e000e */
[----:B------:R-:W-:-:S06]  /*0910*/  @!P0 DMUL R12, R14, 8.98846567431157953865e+307 ;  /* 0x7fe000000e0c8828 */ /* 0x000fcc0000000000 */
[----:B------:R-:W0:Y:S02]  /*0920*/  MUFU.RCP64H R23, R13 ;  /* 0x0000000d00177308 */ /* 0x000e240000001800 */
[----:B0-----:R-:W-:-:S08]  /*0930*/  DFMA R2, R22, -R12, 1 ;  /* 0x3ff000001602742b */ /* 0x001fd0000000080c */
[----:B------:R-:W-:-:S08]  /*0940*/  DFMA R2, R2, R2, R2 ;  /* 0x000000020202722b */ /* 0x000fd00000000002 */
[----:B------:R-:W-:Y:S01]  /*0950*/  DFMA R22, R22, R2, R22 ;  /* 0x000000021616722b */ /* 0x000fe20000000016 */
[----:B------:R-:W-:Y:S02]  /*0960*/  LOP3.LUT R3, R15, 0x7ff00000, RZ, 0xc0, !PT ;  /* 0x7ff000000f037812 */ /* 0x000fe400078ec0ff */
[----:B------:R-:W-:-:S04]  /*0970*/  LOP3.LUT R2, R17, 0x7ff00000, RZ, 0xc0, !PT ;  /* 0x7ff0000011027812 */ /* 0x000fc800078ec0ff */
[----:B------:R-:W-:Y:S01]  /*0980*/  ISETP.GE.U32.AND P1, PT, R2, R3, PT ;  /* 0x000000030200720c */ /* 0x000fe20003f26070 */
[C---:B------:R-:W-:Y:S01]  /*0990*/  DFMA R20, R22.reuse, -R12, 1 ;  /* 0x3ff000001614742b */ /* 0x040fe2000000080c */
[----:B------:R-:W-:Y:S02]  /*09a0*/  IMAD.MOV.U32 R5, RZ, RZ, R2 ;  /* 0x000000ffff057224 */ /* 0x000fe400078e0002 */
[----:B------:R-:W-:Y:S02]  /*09b0*/  SEL R19, R0, 0x63400000, !P1 ;  /* 0x6340000000137807 */ /* 0x000fe40004800000 */
[----:B------:R-:W-:Y:S02]  /*09c0*/  FSETP.GEU.AND P1, PT, |R17|, 1.469367938527859385e-39, PT ;  /* 0x001000001100780b */ /* 0x000fe40003f2e200 */
[----:B------:R-:W-:Y:S01]  /*09d0*/  LOP3.LUT R19, R19, 0x800fffff, R17, 0xf8, !PT ;  /* 0x800fffff13137812 */ /* 0x000fe200078ef811 */
[----:B------:R-:W-:-:S10]  /*09e0*/  DFMA R20, R22, R20, R22 ;  /* 0x000000141614722b */ /* 0x000fd40000000016 */
[----:B------:R-:W-:Y:S05]  /*09f0*/  @P1 BRA `(.L_x_18) ;  /* 0x0000000000201947 */ /* 0x000fea0003800000 */
[----:B------:R-:W-:Y:S01]  /*0a00*/  LOP3.LUT R5, R15, 0x7ff00000, RZ, 0xc0, !PT ;  /* 0x7ff000000f057812 */ /* 0x000fe200078ec0ff */
[----:B------:R-:W-:-:S03]  /*0a10*/  IMAD.MOV.U32 R22, RZ, RZ, RZ ;  /* 0x000000ffff167224 */ /* 0x000fc600078e00ff */
[----:B------:R-:W-:-:S04]  /*0a20*/  ISETP.GE.U32.AND P1, PT, R2, R5, PT ;  /* 0x000000050200720c */ /* 0x000fc80003f26070 */
[----:B------:R-:W-:-:S04]  /*0a30*/  SEL R5, R0, 0x63400000, !P1 ;  /* 0x6340000000057807 */ /* 0x000fc80004800000 */
[----:B------:R-:W-:-:S04]  /*0a40*/  LOP3.LUT R5, R5, 0x80000000, R17, 0xf8, !PT ;  /* 0x8000000005057812 */ /* 0x000fc800078ef811 */
[----:B------:R-:W-:-:S06]  /*0a50*/  LOP3.LUT R23, R5, 0x100000, RZ, 0xfc, !PT ;  /* 0x0010000005177812 */ /* 0x000fcc00078efcff */
[----:B------:R-:W-:-:S10]  /*0a60*/  DFMA R18, R18, 2, -R22 ;  /* 0x400000001212782b */ /* 0x000fd40000000816 */
[----:B------:R-:W-:-:S07]  /*0a70*/  LOP3.LUT R5, R19, 0x7ff00000, RZ, 0xc0, !PT ;  /* 0x7ff0000013057812 */ /* 0x000fce00078ec0ff */
.L_x_18:
[----:B------:R-:W-:-:S08]  /*0a80*/  DMUL R22, R20, R18 ;  /* 0x0000001214167228 */ /* 0x000fd00000000000 */
[----:B------:R-:W-:-:S08]  /*0a90*/  DFMA R24, R22, -R12, R18 ;  /* 0x8000000c1618722b */ /* 0x000fd00000000012 */
[----:B------:R-:W-:Y:S01]  /*0aa0*/  DFMA R24, R20, R24, R22 ;  /* 0x000000181418722b */ /* 0x000fe20000000016 */
[----:B------:R-:W-:Y:S01]  /*0ab0*/  IMAD.MOV.U32 R20, RZ, RZ, R3 ;  /* 0x000000ffff147224 */ /* 0x000fe200078e0003 */
[----:B------:R-:W-:Y:S01]  /*0ac0*/  @!P0 LOP3.LUT R20, R13, 0x7ff00000, RZ, 0xc0, !PT ;  /* 0x7ff000000d148812 */ /* 0x000fe200078ec0ff */
[----:B------:R-:W-:-:S04]  /*0ad0*/  VIADD R3, R5, 0xffffffff ;  /* 0xffffffff05037836 */ /* 0x000fc80000000000 */
[----:B------:R-:W-:Y:S01]  /*0ae0*/  VIADD R21, R20, 0xffffffff ;  /* 0xffffffff14157836 */ /* 0x000fe20000000000 */
[----:B------:R-:W-:-:S04]  /*0af0*/  ISETP.GT.U32.AND P0, PT, R3, 0x7feffffe, PT ;  /* 0x7feffffe0300780c */ /* 0x000fc80003f04070 */
[----:B------:R-:W-:-:S13]  /*0b00*/  ISETP.GT.U32.OR P0, PT, R21, 0x7feffffe, P0 ;  /* 0x7feffffe1500780c */ /* 0x000fda0000704470 */
[----:B------:R-:W-:Y:S05]  /*0b10*/  @P0 BRA `(.L_x_19) ;  /* 0x00000000006c0947 */ /* 0x000fea0003800000 */
[----:B------:R-:W-:Y:S01]  /*0b20*/  LOP3.LUT R5, R15, 0x7ff00000, RZ, 0xc0, !PT ;  /* 0x7ff000000f057812 */ /* 0x000fe200078ec0ff */
[----:B------:R-:W-:-:S03]  /*0b30*/  IMAD.MOV.U32 R20, RZ, RZ, RZ ;  /* 0x000000ffff147224 */ /* 0x000fc600078e00ff */
[CC--:B------:R-:W-:Y:S02]  /*0b40*/  VIADDMNMX R3, R2.reuse, -R5.reuse, 0xb9600000, !PT ;  /* 0xb960000002037446 */ /* 0x0c0fe40007800905 */
[----:B------:R-:W-:Y:S02]  /*0b50*/  ISETP.GE.U32.AND P0, PT, R2, R5, PT ;  /* 0x000000050200720c */ /* 0x000fe40003f06070 */
[----:B------:R-:W-:Y:S02]  /*0b60*/  VIMNMX R3, PT, PT, R3, 0x46a00000, PT ;  /* 0x46a0000003037848 */ /* 0x000fe40003fe0100 */
[----:B------:R-:W-:-:S05]  /*0b70*/  SEL R0, R0, 0x63400000, !P0 ;  /* 0x6340000000007807 */ /* 0x000fca0004000000 */
[----:B------:R-:W-:-:S04]  /*0b80*/  IMAD.IADD R0, R3, 0x1, -R0 ;  /* 0x0000000103007824 */ /* 0x000fc800078e0a00 */
[----:B------:R-:W-:-:S06]  /*0b90*/  VIADD R21, R0, 0x7fe00000 ;  /* 0x7fe0000000157836 */ /* 0x000fcc0000000000 */
[----:B------:R-:W-:-:S10]  /*0ba0*/  DMUL R2, R24, R20 ;  /* 0x0000001418027228 */ /* 0x000fd40000000000 */
[----:B------:R-:W-:-:S13]  /*0bb0*/  FSETP.GTU.AND P0, PT, |R3|, 1.469367938527859385e-39, PT ;  /* 0x001000000300780b */ /* 0x000fda0003f0c200 */
[----:B------:R-:W-:Y:S05]  /*0bc0*/  @P0 BRA `(.L_x_20) ;  /* 0x0000000000940947 */ /* 0x000fea0003800000 */
[----:B------:R-:W-:Y:S01]  /*0bd0*/  DFMA R12, R24, -R12, R18 ;  /* 0x8000000c180c722b */ /* 0x000fe20000000012 */
[----:B------:R-:W-:-:S09]  /*0be0*/  IMAD.MOV.U32 R20, RZ, RZ, RZ ;  /* 0x000000ffff147224 */ /* 0x000fd200078e00ff */
[C---:B------:R-:W-:Y:S02]  /*0bf0*/  FSETP.NEU.AND P0, PT, R13.reuse, RZ, PT ;  /* 0x000000ff0d00720b */ /* 0x040fe40003f0d000 */
[----:B------:R-:W-:-:S04]  /*0c00*/  LOP3.LUT R15, R13, 0x80000000, R15, 0x48, !PT ;  /* 0x800000000d0f7812 */ /* 0x000fc800078e480f */
[----:B------:R-:W-:-:S07]  /*0c10*/  LOP3.LUT R21, R15, R21, RZ, 0xfc, !PT ;  /* 0x000000150f157212 */ /* 0x000fce00078efcff */
[----:B------:R-:W-:Y:S05]  /*0c20*/  @!P0 BRA `(.L_x_20) ;  /* 0x00000000007c8947 */ /* 0x000fea0003800000 */
[----:B------:R-:W-:Y:S01]  /*0c30*/  IMAD.MOV R13, RZ, RZ, -R0 ;  /* 0x000000ffff0d7224 */ /* 0x000fe200078e0a00 */
[----:B------:R-:W-:Y:S01]  /*0c40*/  DMUL.RP R20, R24, R20 ;  /* 0x0000001418147228 */ /* 0x000fe20000008000 */
[----:B------:R-:W-:Y:S01]  /*0c50*/  IMAD.MOV.U32 R12, RZ, RZ, RZ ;  /* 0x000000ffff0c7224 */ /* 0x000fe200078e00ff */
[----:B------:R-:W-:-:S05]  /*0c60*/  IADD3 R5, PT, PT, -R0, -0x43300000, RZ ;  /* 0xbcd0000000057810 */ /* 0x000fca0007ffe1ff */
[----:B------:R-:W-:-:S03]  /*0c70*/  DFMA R12, R2, -R12, R24 ;  /* 0x8000000c020c722b */ /* 0x000fc60000000018 */
[----:B------:R-:W-:-:S07]  /*0c80*/  LOP3.LUT R15, R21, R15, RZ, 0x3c, !PT ;  /* 0x0000000f150f7212 */ /* 0x000fce00078e3cff */
[----:B------:R-:W-:-:S04]  /*0c90*/  FSETP.NEU.AND P0, PT, |R13|, R5, PT ;  /* 0x000000050d00720b */ /* 0x000fc80003f0d200 */
[----:B------:R-:W-:Y:S02]  /*0ca0*/  FSEL R2, R20, R2, !P0 ;  /* 0x0000000214027208 */ /* 0x000fe40004000000 */
[----:B------:R-:W-:Y:S01]  /*0cb0*/  FSEL R3, R15, R3, !P0 ;  /* 0x000000030f037208 */ /* 0x000fe20004000000 */
[----:B------:R-:W-:Y:S06]  /*0cc0*/  BRA `(.L_x_20) ;  /* 0x0000000000547947 */ /* 0x000fec0003800000 */
.L_x_19:
[----:B------:R-:W-:-:S14]  /*0cd0*/  DSETP.NAN.AND P0, PT, R16, R16, PT ;  /* 0x000000101000722a */ /* 0x000fdc0003f08000 */
[----:B------:R-:W-:Y:S05]  /*0ce0*/  @P0 BRA `(.L_x_21) ;  /* 0x0000000000440947 */ /* 0x000fea0003800000 */
[----:B------:R-:W-:-:S14]  /*0cf0*/  DSETP.NAN.AND P0, PT, R14, R14, PT ;  /* 0x0000000e0e00722a */ /* 0x000fdc0003f08000 */
[----:B------:R-:W-:Y:S05]  /*0d00*/  @P0 BRA `(.L_x_22) ;  /* 0x0000000000300947 */ /* 0x000fea0003800000 */
[----:B------:R-:W-:Y:S01]  /*0d10*/  ISETP.NE.AND P0, PT, R5, R20, PT ;  /* 0x000000140500720c */ /* 0x000fe20003f05270 */
[----:B------:R-:W-:Y:S02]  /*0d20*/  IMAD.MOV.U32 R2, RZ, RZ, 0x0 ;  /* 0x00000000ff027424 */ /* 0x000fe400078e00ff */
[----:B------:R-:W-:-:S10]  /*0d30*/  IMAD.MOV.U32 R3, RZ, RZ, -0x80000 ;  /* 0xfff80000ff037424 */ /* 0x000fd400078e00ff */
[----:B------:R-:W-:Y:S05]  /*0d40*/  @!P0 BRA `(.L_x_20) ;  /* 0x0000000000348947 */ /* 0x000fea0003800000 */
[----:B------:R-:W-:Y:S02]  /*0d50*/  ISETP.NE.AND P0, PT, R5, 0x7ff00000, PT ;  /* 0x7ff000000500780c */ /* 0x000fe40003f05270 */
[----:B------:R-:W-:Y:S02]  /*0d60*/  LOP3.LUT R3, R17, 0x80000000, R15, 0x48, !PT ;  /* 0x8000000011037812 */ /* 0x000fe400078e480f */
[----:B------:R-:W-:-:S13]  /*0d70*/  ISETP.EQ.OR P0, PT, R20, RZ, !P0 ;  /* 0x000000ff1400720c */ /* 0x000fda0004702670 */
[----:B------:R-:W-:Y:S01]  /*0d80*/  @P0 LOP3.LUT R0, R3, 0x7ff00000, RZ, 0xfc, !PT ;  /* 0x7ff0000003000812 */ /* 0x000fe200078efcff */
[----:B------:R-:W-:Y:S02]  /*0d90*/  @!P0 IMAD.MOV.U32 R2, RZ, RZ, RZ ;  /* 0x000000ffff028224 */ /* 0x000fe400078e00ff */
[----:B------:R-:W-:Y:S02]  /*0da0*/  @P0 IMAD.MOV.U32 R2, RZ, RZ, RZ ;  /* 0x000000ffff020224 */ /* 0x000fe400078e00ff */
[----:B------:R-:W-:Y:S01]  /*0db0*/  @P0 IMAD.MOV.U32 R3, RZ, RZ, R0 ;  /* 0x000000ffff030224 */ /* 0x000fe200078e0000 */
[----:B------:R-:W-:Y:S06]  /*0dc0*/  BRA `(.L_x_20) ;  /* 0x0000000000147947 */ /* 0x000fec0003800000 */
.L_x_22:
[----:B------:R-:W-:Y:S01]  /*0dd0*/  LOP3.LUT R3, R15, 0x80000, RZ, 0xfc, !PT ;  /* 0x000800000f037812 */ /* 0x000fe200078efcff */
[----:B------:R-:W-:Y:S01]  /*0de0*/  IMAD.MOV.U32 R2, RZ, RZ, R14 ;  /* 0x000000ffff027224 */ /* 0x000fe200078e000e */
[----:B------:R-:W-:Y:S06]  /*0df0*/  BRA `(.L_x_20) ;  /* 0x0000000000087947 */ /* 0x000fec0003800000 */
.L_x_21:
[----:B------:R-:W-:Y:S01]  /*0e00*/  LOP3.LUT R3, R17, 0x80000, RZ, 0xfc, !PT ;  /* 0x0008000011037812 */ /* 0x000fe200078efcff */
[----:B------:R-:W-:-:S07]  /*0e10*/  IMAD.MOV.U32 R2, RZ, RZ, R16 ;  /* 0x000000ffff027224 */ /* 0x000fce00078e0010 */
.L_x_20:
[----:B------:R-:W-:-:S04]  /*0e20*/  IMAD.MOV.U32 R5, RZ, RZ, 0x0 ;  /* 0x00000000ff057424 */ /* 0x000fc800078e00ff */
[----:B------:R-:W-:Y:S05]  /*0e30*/  RET.REL.NODEC R4 `(_Z8velocityPdS_S_) ;  /* 0xfffffff004707950 */ /* 0x000fea0003c3ffff */
.L_x_23:
        /* <DEDUP_REMOVED lines=12> */
.L_x_27:


//--------------------- .text._Z7densityPdS_      --------------------------
	.section	.text._Z7densityPdS_,"ax",@progbits
	.align	128
        .global         _Z7densityPdS_
        .type           _Z7densityPdS_,@function
        .size           _Z7densityPdS_,(.L_x_31 - _Z7densityPdS_)
        .other          _Z7densityPdS_,@"STO_CUDA_ENTRY STV_DEFAULT"
_Z7densityPdS_:
.text._Z7densityPdS_:
[----:B------:R-:W-:Y:S01]  /*0000*/  LDC R1, c[0x0][0x37c] ;  /* 0x0000df00ff017b82 */ /* 0x000fe20000000800 */
[----:B------:R-:W0:Y:S07]  /*0010*/  S2R R7, SR_CTAID.Y ;  /* 0x0000000000077919 */ /* 0x000e2e0000002600 */
[----:B------:R-:W0:Y:S01]  /*0020*/  S2UR UR6, SR_CTAID.X ;  /* 0x00000000000679c3 */ /* 0x000e220000002500 */
[----:B------:R-:W1:Y:S07]  /*0030*/  LDCU.64 UR4, c[0x0][0x358] ;  /* 0x00006b00ff0477ac */ /* 0x000e6e0008000a00 */
[----:B------:R-:W0:Y:S08]  /*0040*/  LDC R0, c[0x0][0x374] ;  /* 0x0000dd00ff007b82 */ /* 0x000e300000000800 */
[----:B------:R-:W2:Y:S08]  /*0050*/  LDC.64 R2, c[0x0][0x380] ;  /* 0x0000e000ff027b82 */ /* 0x000eb00000000a00 */
[----:B------:R-:W3:Y:S01]  /*0060*/  LDC.64 R4, c[0x0][0x388] ;  /* 0x0000e200ff047b82 */ /* 0x000ee20000000a00 */
[----:B0-----:R-:W-:-:S05]  /*0070*/  IMAD R7, R0, UR6, R7 ;  /* 0x0000000600077c24 */ /* 0x001fca000f8e0207 */
[C---:B------:R-:W-:Y:S01]  /*0080*/  LEA R9, R7.reuse, R7, 0x3 ;  /* 0x0000000707097211 */ /* 0x040fe200078e18ff */
[----:B--2---:R-:W-:-:S05]  /*0090*/  IMAD.WIDE.U32 R2, R7, 0x8, R2 ;  /* 0x0000000807027825 */ /* 0x004fca00078e0002 */
[----:B-1----:R-:W-:Y:S01]  /*00a0*/  STG.E.64 desc[UR4][R2.64], RZ ;  /* 0x000000ff02007986 */ /* 0x002fe2000c101b04 */
[----:B---3--:R-:W-:-:S05]  /*00b0*/  IMAD.WIDE R4, R9, 0x8, R4 ;  /* 0x0000000809047825 */ /* 0x008fca00078e0204 */
[----:B------:R-:W2:Y:S02]  /*00c0*/  LDG.E.64 R6, desc[UR4][R4.64] ;  /* 0x0000000404067981 */ /* 0x000ea4000c1e1b00 */
[----:B--2---:R-:W-:-:S07]  /*00d0*/  DADD R6, RZ, R6 ;  /* 0x00000000ff067229 */ /* 0x004fce0000000006 */
[----:B------:R0:W-:Y:S04]  /*00e0*/  STG.E.64 desc[UR4][R2.64], R6 ;  /* 0x0000000602007986 */ /* 0x0001e8000c101b04 */
[----:B------:R-:W2:Y:S02]  /*00f0*/  LDG.E.64 R8, desc[UR4][R4.64+0x8] ;  /* 0x0000080404087981 */ /* 0x000ea4000c1e1b00 */
[----:B--2---:R-:W-:-:S07]  /*0100*/  DADD R8, R6, R8 ;  /* 0x0000000006087229 */ /* 0x004fce0000000008 */
[----:B------:R1:W-:Y:S04]  /*0110*/  STG.E.64 desc[UR4][R2.64], R8 ;  /* 0x0000000802007986 */ /* 0x0003e8000c101b04 */
[----:B------:R-:W2:Y:S02]  /*0120*/  LDG.E.64 R10, desc[UR4][R4.64+0x10] ;  /* 0x00001004040a7981 */ /* 0x000ea4000c1e1b00 */
[----:B--2---:R-:W-:-:S07]  /*0130*/  DADD R10, R8, R10 ;  /* 0x00000000080a7229 */ /* 0x004fce000000000a */
[----:B------:R2:W-:Y:S04]  /*0140*/  STG.E.64 desc[UR4][R2.64], R10 ;  /* 0x0000000a02007986 */ /* 0x0005e8000c101b04 */
[----:B------:R-:W3:Y:S02]  /*0150*/  LDG.E.64 R12, desc[UR4][R4.64+0x18] ;  /* 0x00001804040c7981 */ /* 0x000ee4000c1e1b00 */
[----:B---3--:R-:W-:-:S07]  /*0160*/  DADD R12, R10, R12 ;  /* 0x000000000a0c7229 */ /* 0x008fce000000000c */
[----:B------:R3:W-:Y:S04]  /*0170*/  STG.E.64 desc[UR4][R2.64], R12 ;  /* 0x0000000c02007986 */ /* 0x0007e8000c101b04 */
[----:B------:R-:W4:Y:S02]  /*0180*/  LDG.E.64 R14, desc[UR4][R4.64+0x20] ;  /* 0x00002004040e7981 */ /* 0x000f24000c1e1b00 */
[----:B----4-:R-:W-:-:S07]  /*0190*/  DADD R14, R12, R14 ;  /* 0x000000000c0e7229 */ /* 0x010fce000000000e */
[----:B------:R-:W-:Y:S04]  /*01a0*/  STG.E.64 desc[UR4][R2.64], R14 ;  /* 0x0000000e02007986 */ /* 0x000fe8000c101b04 */
[----:B0-----:R-:W4:Y:S02]  /*01b0*/  LDG.E.64 R6, desc[UR4][R4.64+0x28] ;  /* 0x0000280404067981 */ /* 0x001f24000c1e1b00 */
[----:B----4-:R-:W-:-:S07]  /*01c0*/  DADD R6, R14, R6 ;  /* 0x000000000e067229 */ /* 0x010fce0000000006 */
[----:B------:R-:W-:Y:S04]  /*01d0*/  STG.E.64 desc[UR4][R2.64], R6 ;  /* 0x0000000602007986 */ /* 0x000fe8000c101b04 */
[----:B-1----:R-:W4:Y:S02]  /*01e0*/  LDG.E.64 R8, desc[UR4][R4.64+0x30] ;  /* 0x0000300404087981 */ /* 0x002f24000c1e1b00 */
[----:B----4-:R-:W-:-:S07]  /*01f0*/  DADD R8, R6, R8 ;  /* 0x0000000006087229 */ /* 0x010fce0000000008 */
[----:B------:R-:W-:Y:S04]  /*0200*/  STG.E.64 desc[UR4][R2.64], R8 ;  /* 0x0000000802007986 */ /* 0x000fe8000c101b04 */
[----:B--2---:R-:W2:Y:S02]  /*0210*/  LDG.E.64 R10, desc[UR4][R4.64+0x38] ;  /* 0x00003804040a7981 */ /* 0x004ea4000c1e1b00 */
[----:B--2---:R-:W-:-:S07]  /*0220*/  DADD R10, R8, R10 ;  /* 0x00000000080a7229 */ /* 0x004fce000000000a */
[----:B------:R-:W-:Y:S04]  /*0230*/  STG.E.64 desc[UR4][R2.64], R10 ;  /* 0x0000000a02007986 */ /* 0x000fe8000c101b04 */
[----:B---3--:R-:W2:Y:S02]  /*0240*/  LDG.E.64 R12, desc[UR4][R4.64+0x40] ;  /* 0x00004004040c7981 */ /* 0x008ea4000c1e1b00 */
[----:B--2---:R-:W-:-:S07]  /*0250*/  DADD R12, R10, R12 ;  /* 0x000000000a0c7229 */ /* 0x004fce000000000c */
[----:B------:R-:W-:Y:S01]  /*0260*/  STG.E.64 desc[UR4][R2.64], R12 ;  /* 0x0000000c02007986 */ /* 0x000fe2000c101b04 */
[----:B------:R-:W-:Y:S05]  /*0270*/  EXIT ;  /* 0x000000000000794d */ /* 0x000fea0003800000 */
.L_x_24:
        /* <DEDUP_REMOVED lines=16> */
.L_x_31:


//--------------------- .text._Z6streamPdS_       --------------------------
	.section	.text._Z6streamPdS_,"ax",@progbits
	.align	128
        .global         _Z6streamPdS_
        .type           _Z6streamPdS_,@function
        .size           _Z6streamPdS_,(.L_x_32 - _Z6streamPdS_)
        .other          _Z6streamPdS_,@"STO_CUDA_ENTRY STV_DEFAULT"
_Z6streamPdS_:
.text._Z6streamPdS_:
[----:B------:R-:W-:Y:S01]  /*0000*/  LDC R1, c[0x0][0x37c] ;  /* 0x0000df00ff017b82 */ /* 0x000fe20000000800 */
[----:B------:R-:W0:Y:S07]  /*0010*/  S2R R12, SR_CTAID.Y ;  /* 0x00000000000c7919 */ /* 0x000e2e0000002600 */
[----:B------:R-:W1:Y:S01]  /*0020*/  S2UR UR4, SR_CTAID.X ;  /* 0x00000000000479c3 */ /* 0x000e620000002500 */
[----:B------:R-:W2:Y:S07]  /*0030*/  LDCU.64 UR6, c[0x0][0x358] ;  /* 0x00006b00ff0677ac */ /* 0x000eae0008000a00 */
[----:B------:R-:W3:Y:S08]  /*0040*/  LDC R18, c[0x0][0x370] ;  /* 0x0000dc00ff127b82 */ /* 0x000ef00000000800 */
[----:B------:R-:W4:Y:S08]  /*0050*/  LDC R11, c[0x0][0x374] ;  /* 0x0000dd00ff0b7b82 */ /* 0x000f300000000800 */
[----:B------:R-:W5:Y:S01]  /*0060*/  LDC.64 R2, c[0x0][0x388] ;  /* 0x0000e200ff027b82 */ /* 0x000f620000000a00 */
[----:B-1----:R-:W-:Y:S01]  /*0070*/  UIADD3 UR5, UPT, UPT, UR4, -0x1, URZ ;  /* 0xffffffff04057890 */ /* 0x002fe2000fffe0ff */
[----:B0-----:R-:W-:-:S06]  /*0080*/  VIADD R10, R12, 0xffffffff ;  /* 0xffffffff0c0a7836 */ /* 0x001fcc0000000000 */
[----:B------:R-:W0:Y:S01]  /*0090*/  LDC.64 R20, c[0x0][0x380] ;  /* 0x0000e000ff147b82 */ /* 0x000e220000000a00 */
[C---:B----4-:R-:W-:Y:S01]  /*00a0*/  IMAD R13, R11.reuse, UR4, R12 ;  /* 0x000000040b0d7c24 */ /* 0x050fe2000f8e020c */
[----:B------:R-:W-:Y:S01]  /*00b0*/  ISETP.GE.U32.AND P0, PT, R10, R11, PT ;  /* 0x0000000b0a00720c */ /* 0x000fe20003f06070 */
[----:B------:R-:W-:Y:S02]  /*00c0*/  IMAD R0, R11, UR5, R10 ;  /* 0x000000050b007c24 */ /* 0x000fe4000f8e020a */
[----:B------:R-:W-:Y:S01]  /*00d0*/  IMAD R13, R13, 0x9, RZ ;  /* 0x000000090d0d7824 */ /* 0x000fe200078e02ff */
[----:B---3--:R-:W-:Y:S01]  /*00e0*/  ISETP.LE.U32.OR P1, PT, R18, UR5, P0 ;  /* 0x0000000512007c0c */ /* 0x008fe20008723470 */
[----:B------:R-:W-:Y:S02]  /*00f0*/  IMAD R9, R0, 0x9, RZ ;  /* 0x0000000900097824 */ /* 0x000fe400078e02ff */
[----:B------:R-:W-:Y:S02]  /*0100*/  VIADD R5, R13, 0x1 ;  /* 0x000000010d057836 */ /* 0x000fe40000000000 */
[----:B-----5:R-:W-:-:S04]  /*0110*/  IMAD.WIDE R8, R9, 0x8, R2 ;  /* 0x0000000809087825 */ /* 0x020fc800078e0202 */
[----:B------:R-:W-:-:S04]  /*0120*/  IMAD.WIDE R4, R5, 0x8, R2 ;  /* 0x0000000805047825 */ /* 0x000fc800078e0202 */
[----:B--2---:R-:W2:Y:S04]  /*0130*/  @!P1 LDG.E.64 R14, desc[UR6][R8.64] ;  /* 0x00000006080e9981 */ /* 0x004ea8000c1e1b00 */
[----:B------:R-:W3:Y:S01]  /*0140*/  @P1 LDG.E.64 R6, desc[UR6][R4.64+0x38] ;  /* 0x0000380604061981 */ /* 0x000ee2000c1e1b00 */
[----:B------:R-:W-:Y:S01]  /*0150*/  ISETP.GE.U32.AND P0, PT, R12, R11, PT ;  /* 0x0000000b0c00720c */ /* 0x000fe20003f06070 */
[----:B------:R-:W-:Y:S01]  /*0160*/  @P1 IMAD.MOV.U32 R17, RZ, RZ, 0x3feccccc ;  /* 0x3fecccccff111424 */ /* 0x000fe200078e00ff */
[----:B------:R-:W-:Y:S02]  /*0170*/  @P1 MOV R16, 0xcccccccd ;  /* 0xcccccccd00101802 */ /* 0x000fe40000000f00 */
[----:B------:R-:W-:-:S04]  /*0180*/  ISETP.GT.U32.AND P2, PT, R18, UR5, !P0 ;  /* 0x0000000512007c0c */ /* 0x000fc8000c744070 */
[----:B---3--:R-:W-:Y:S01]  /*0190*/  @P1 DMUL R14, R6, R16 ;  /* 0x00000010060e1228 */ /* 0x008fe20000000000 */
[----:B0-----:R-:W-:-:S06]  /*01a0*/  IMAD.WIDE R6, R13, 0x8, R20 ;  /* 0x000000080d067825 */ /* 0x001fcc00078e0214 */
[----:B--2---:R0:W-:Y:S04]  /*01b0*/  STG.E.64 desc[UR6][R6.64], R14 ;  /* 0x0000000e06007986 */ /* 0x0041e8000c101b06 */
[----:B------:R-:W2:Y:S01]  /*01c0*/  @!P2 LDG.E.64 R16, desc[UR6][R4.64+0x30] ;  /* 0x000030060410a981 */ /* 0x000ea2000c1e1b00 */
[----:B------:R-:W-:Y:S01]  /*01d0*/  @!P2 IMAD.MOV.U32 R20, RZ, RZ, -0x33333333 ;  /* 0xcccccccdff14a424 */ /* 0x000fe200078e00ff */
[----:B------:R-:W-:Y:S01]  /*01e0*/  @!P2 MOV R21, 0x3feccccc ;  /* 0x3feccccc0015a802 */ /* 0x000fe20000000f00 */
[----:B------:R-:W-:-:S05]  /*01f0*/  VIADD R12, R12, 0x1 ;  /* 0x000000010c0c7836 */ /* 0x000fca0000000000 */
[----:B--2---:R-:W-:-:S10]  /*0200*/  @!P2 DMUL R16, R16, R20 ;  /* 0x000000141010a228 */ /* 0x004fd40000000000 */
[----:B------:R-:W2:Y:S01]  /*0210*/  @P2 LDG.E.64 R16, desc[UR6][R8.64+0x50] ;  /* 0x0000500608102981 */ /* 0x000ea2000c1e1b00 */
[----:B------:R-:W-:-:S04]  /*0220*/  ISETP.GE.U32.AND P1, PT, R12, R11, PT ;  /* 0x0000000b0c00720c */ /* 0x000fc80003f26070 */
[----:B------:R-:W-:Y:S01]  /*0230*/  ISETP.GT.U32.AND P2, PT, R18, UR5, !P1 ;  /* 0x0000000512007c0c */ /* 0x000fe2000cf44070 */
[----:B--2---:R1:W-:-:S12]  /*0240*/  STG.E.64 desc[UR6][R6.64+0x8], R16 ;  /* 0x0000081006007986 */ /* 0x0043d8000c101b06 */
[----:B------:R-:W2:Y:S01]  /*0250*/  @!P2 LDG.E.64 R12, desc[UR6][R4.64+0x28] ;  /* 0x00002806040ca981 */ /* 0x000ea2000c1e1b00 */
[----:B------:R-:W-:Y:S01]  /*0260*/  @!P2 MOV R20, 0xcccccccd ;  /* 0xcccccccd0014a802 */ /* 0x000fe20000000f00 */
[----:B------:R-:W-:-:S06]  /*0270*/  @!P2 IMAD.MOV.U32 R21, RZ, RZ, 0x3feccccc ;  /* 0x3fecccccff15a424 */ /* 0x000fcc00078e00ff */
[----:B--2---:R-:W-:-:S10]  /*0280*/  @!P2 DMUL R12, R12, R20 ;  /* 0x000000140c0ca228 */ /* 0x004fd40000000000 */
[----:B------:R-:W2:Y:S01]  /*0290*/  @P2 LDG.E.64 R12, desc[UR6][R8.64+0xa0] ;  /* 0x0000a006080c2981 */ /* 0x000ea2000c1e1b00 */
[----:B------:R-:W-:-:S04]  /*02a0*/  ISETP.GE.U32.AND P2, PT, R10, R11, PT ;  /* 0x0000000b0a00720c */ /* 0x000fc80003f46070 */
[----:B------:R-:W-:Y:S01]  /*02b0*/  ISETP.GT.U32.AND P3, PT, R18, UR4, !P2 ;  /* 0x0000000412007c0c */ /* 0x000fe2000d764070 */
[----:B--2---:R2:W-:-:S12]  /*02c0*/  STG.E.64 desc[UR6][R6.64+0x10], R12 ;  /* 0x0000100c06007986 */ /* 0x0045d8000c101b06 */
[----:B0-----:R-:W3:Y:S01]  /*02d0*/  @!P3 LDG.E.64 R14, desc[UR6][R4.64+0x20] ;  /* 0x00002006040eb981 */ /* 0x001ee2000c1e1b00 */
[----:B------:R-:W-:Y:S01]  /*02e0*/  @!P3 MOV R20, 0xcccccccd ;  /* 0xcccccccd0014b802 */ /* 0x000fe20000000f00 */
[----:B------:R-:W-:-:S06]  /*02f0*/  @!P3 IMAD.MOV.U32 R21, RZ, RZ, 0x3feccccc ;  /* 0x3fecccccff15b424 */ /* 0x000fcc00078e00ff */
[----:B---3--:R-:W-:-:S10]  /*0300*/  @!P3 DMUL R14, R14, R20 ;  /* 0x000000140e0eb228 */ /* 0x008fd40000000000 */
[----:B------:R-:W3:Y:S01]  /*0310*/  @P3 LDG.E.64 R14, desc[UR6][R4.64+-0x38] ;  /* 0xffffc806040e3981 */ /* 0x000ee2000c1e1b00 */
[----:B------:R-:W-:-:S03]  /*0320*/  ISETP.GT.U32.AND P3, PT, R18, UR4, !P0 ;  /* 0x0000000412007c0c */ /* 0x000fc6000c764070 */
[----:B---3--:R0:W-:Y:S10]  /*0330*/  STG.E.64 desc[UR6][R6.64+0x18], R14 ;  /* 0x0000180e06007986 */ /* 0x0081f4000c101b06 */
[----:B-1----:R-:W3:Y:S01]  /*0340*/  @!P3 LDG.E.64 R16, desc[UR6][R4.64+0x18] ;  /* 0x000018060410b981 */ /* 0x002ee2000c1e1b00 */
[----:B------:R-:W-:Y:S01]  /*0350*/  @!P3 MOV R8, 0xcccccccd ;  /* 0xcccccccd0008b802 */ /* 0x000fe20000000f00 */
[----:B------:R-:W-:-:S06]  /*0360*/  @!P3 IMAD.MOV.U32 R9, RZ, RZ, 0x3feccccc ;  /* 0x3fecccccff09b424 */ /* 0x000fcc00078e00ff */
[----:B---3--:R-:W-:-:S10]  /*0370*/  @!P3 DMUL R16, R16, R8 ;  /* 0x000000081010b228 */ /* 0x008fd40000000000 */
[----:B------:R-:W3:Y:S01]  /*0380*/  @P3 LDG.E.64 R16, desc[UR6][R4.64+0x18] ;  /* 0x0000180604103981 */ /* 0x000ee2000c1e1b00 */
[----:B------:R-:W-:-:S03]  /*0390*/  ISETP.GT.U32.AND P3, PT, R18, UR4, !P1 ;  /* 0x0000000412007c0c */ /* 0x000fc6000cf64070 */
[----:B---3--:R-:W-:Y:S10]  /*03a0*/  STG.E.64 desc[UR6][R6.64+0x20], R16 ;  /* 0x0000201006007986 */ /* 0x008ff4000c101b06 */
[----:B------:R-:W3:Y:S01]  /*03b0*/  @!P3 LDG.E.64 R8, desc[UR6][R4.64+0x10] ;  /* 0x000010060408b981 */ /* 0x000ee2000c1e1b00 */
[----:B--2---:R-:W-:Y:S01]  /*03c0*/  @!P3 MOV R12, 0xcccccccd ;  /* 0xcccccccd000cb802 */ /* 0x004fe20000000f00 */
[----:B------:R-:W-:Y:S01]  /*03d0*/  @!P3 IMAD.MOV.U32 R13, RZ, RZ, 0x3feccccc ;  /* 0x3fecccccff0db424 */ /* 0x000fe200078e00ff */
[----:B------:R-:W-:-:S05]  /*03e0*/  UIADD3 UR4, UPT, UPT, UR4, 0x1, URZ ;  /* 0x0000000104047890 */ /* 0x000fca000fffe0ff */
[----:B---3--:R-:W-:-:S10]  /*03f0*/  @!P3 DMUL R8, R8, R12 ;  /* 0x0000000c0808b228 */ /* 0x008fd40000000000 */
[----:B------:R-:W2:Y:S01]  /*0400*/  @P3 LDG.E.64 R8, desc[UR6][R4.64+0x68] ;  /* 0x0000680604083981 */ /* 0x000ea2000c1e1b00 */
[----:B------:R-:W-:Y:S02]  /*0410*/  ISETP.GT.U32.AND P2, PT, R18, UR4, !P2 ;  /* 0x0000000412007c0c */ /* 0x000fe4000d744070 */
[----:B------:R-:W-:Y:S01]  /*0420*/  LEA R0, R11, R0, 0x1 ;  /* 0x000000000b007211 */ /* 0x000fe200078e08ff */
[----:B--2---:R1:W-:Y:S10]  /*0430*/  STG.E.64 desc[UR6][R6.64+0x28], R8 ;  /* 0x0000280806007986 */ /* 0x0043f4000c101b06 */
[----:B------:R-:W2:Y:S01]  /*0440*/  @!P2 LDG.E.64 R12, desc[UR6][R4.64+0x8] ;  /* 0x00000806040ca981 */ /* 0x000ea2000c1e1b00 */
[----:B------:R-:W-:Y:S01]  /*0450*/  @!P2 IMAD.MOV.U32 R10, RZ, RZ, -0x33333333 ;  /* 0xcccccccdff0aa424 */ /* 0x000fe200078e00ff */
[----:B------:R-:W-:Y:S01]  /*0460*/  @!P2 MOV R11, 0x3feccccc ;  /* 0x3feccccc000ba802 */ /* 0x000fe20000000f00 */
[----:B0-----:R-:W-:-:S04]  /*0470*/  IMAD R15, R0, 0x9, RZ ;  /* 0x00000009000f7824 */ /* 0x001fc800078e02ff */
[----:B------:R-:W-:Y:S01]  /*0480*/  IMAD.WIDE R2, R15, 0x8, R2 ;  /* 0x000000080f027825 */ /* 0x000fe200078e0202 */
[----:B--2---:R-:W-:-:S10]  /*0490*/  @!P2 DMUL R12, R12, R10 ;  /* 0x0000000a0c0ca228 */ /* 0x004fd40000000000 */
[----:B------:R-:W2:Y:S01]  /*04a0*/  @P2 LDG.E.64 R12, desc[UR6][R2.64+0x30] ;  /* 0x00003006020c2981 */ /* 0x000ea2000c1e1b00 */
[----:B------:R-:W-:-:S03]  /*04b0*/  ISETP.GT.U32.AND P0, PT, R18, UR4, !P0 ;  /* 0x0000000412007c0c */ /* 0x000fc6000c704070 */
[----:B--2---:R-:W-:Y:S10]  /*04c0*/  STG.E.64 desc[UR6][R6.64+0x30], R12 ;  /* 0x0000300c06007986 */ /* 0x004ff4000c101b06 */
[----:B------:R-:W2:Y:S01]  /*04d0*/  @!P0 LDG.E.64 R10, desc[UR6][R4.64] ;  /* 0x00000006040a8981 */ /* 0x000ea2000c1e1b00 */
[----:B-1----:R-:W-:Y:S01]  /*04e0*/  @!P0 IMAD.MOV.U32 R8, RZ, RZ, -0x33333333 ;  /* 0xcccccccdff088424 */ /* 0x002fe200078e00ff */
[----:B------:R-:W-:-:S06]  /*04f0*/  @!P0 MOV R9, 0x3feccccc ;  /* 0x3feccccc00098802 */ /* 0x000fcc0000000f00 */
[----:B--2---:R-:W-:-:S10]  /*0500*/  @!P0 DMUL R10, R10, R8 ;  /* 0x000000080a0a8228 */ /* 0x004fd40000000000 */
[----:B------:R-:W2:Y:S01]  /*0510*/  @P0 LDG.E.64 R10, desc[UR6][R2.64+0x80] ;  /* 0x00008006020a0981 */ /* 0x000ea2000c1e1b00 */
[----:B------:R-:W-:-:S03]  /*0520*/  ISETP.GT.U32.AND P1, PT, R18, UR4, !P1 ;  /* 0x0000000412007c0c */ /* 0x000fc6000cf24070 */
[----:B--2---:R-:W-:Y:S10]  /*0530*/  STG.E.64 desc[UR6][R6.64+0x38], R10 ;  /* 0x0000380a06007986 */ /* 0x004ff4000c101b06 */
[----:B------:R-:W2:Y:S01]  /*0540*/  @!P1 LDG.E.64 R8, desc[UR6][R4.64+-0x8] ;  /* 0xfffff80604089981 */ /* 0x000ea2000c1e1b00 */
[----:B------:R-:W-:Y:S01]  /*0550*/  @!P1 IMAD.MOV.U32 R14, RZ, RZ, -0x33333333 ;  /* 0xcccccccdff0e9424 */ /* 0x000fe200078e00ff */
[----:B------:R-:W-:-:S06]  /*0560*/  @!P1 MOV R15, 0x3feccccc ;  /* 0x3feccccc000f9802 */ /* 0x000fcc0000000f00 */
[----:B--2---:R-:W-:-:S10]  /*0570*/  @!P1 DMUL R8, R8, R14 ;  /* 0x0000000e08089228 */ /* 0x004fd40000000000 */
[----:B------:R-:W2:Y:S04]  /*0580*/  @P1 LDG.E.64 R8, desc[UR6][R2.64+0xd0] ;  /* 0x0000d00602081981 */ /* 0x000ea8000c1e1b00 */
[----:B--2---:R-:W-:Y:S01]  /*0590*/  STG.E.64 desc[UR6][R6.64+0x40], R8 ;  /* 0x0000400806007986 */ /* 0x004fe2000c101b06 */
[----:B------:R-:W-:Y:S05]  /*05a0*/  EXIT ;  /* 0x000000000000794d */ /* 0x000fea0003800000 */
.L_x_25:
        /* <DEDUP_REMOVED lines=13> */
.L_x_32:


//--------------------- .nv.shared.reserved.0     --------------------------
	.section	.nv.shared.reserved.0,"aw",@nobits
	.weak		__nv_reservedSMEM_offset_0_alias
	.size		__nv_reservedSMEM_offset_0_alias, 0, 64
	.other		__nv_reservedSMEM_offset_0_alias,@"STO_CUDA_RESERVED_SHARED STV_DEFAULT"
__nv_reservedSMEM_offset_0_alias:
	.zero		0
	.zero		64


//--------------------- .nv.constant0._Z6updatePdS_S_ --------------------------
	.section	.nv.constant0._Z6updatePdS_S_,"a",@progbits
	.sectionflags	@""
	.align	4
.nv.constant0._Z6updatePdS_S_:
	.zero		920


//--------------------- .nv.constant0._Z11equilibriumPdS_S_ --------------------------
	.section	.nv.constant0._Z11equilibriumPdS_S_,"a",@progbits
	.sectionflags	@""
	.align	4
.nv.constant0._Z11equilibriumPdS_S_:
	.zero		920


//--------------------- .nv.constant0._Z8velocityPdS_S_ --------------------------
	.section	.nv.constant0._Z8velocityPdS_S_,"a",@progbits
	.sectionflags	@""
	.align	4
.nv.constant0._Z8velocityPdS_S_:
	.zero		920


//--------------------- .nv.constant0._Z7densityPdS_ --------------------------
	.section	.nv.constant0._Z7densityPdS_,"a",@progbits
	.sectionflags	@""
	.align	4
.nv.constant0._Z7densityPdS_:
	.zero		912


//--------------------- .nv.constant0._Z6streamPdS_ --------------------------
	.section	.nv.constant0._Z6streamPdS_,"a",@progbits
	.sectionflags	@""
	.align	4
.nv.constant0._Z6streamPdS_:
	.zero		912


//--------------------- SYMBOLS --------------------------

	.type		.nv.reservedSmem.offset0,@object
	.size		.nv.reservedSmem.offset0,0x4
